//
// Generated by NVIDIA NVVM Compiler
//
// Compiler Build ID: CL-36424714
// Cuda compilation tools, release 13.0, V13.0.88
// Based on NVVM 20.0.0
//

.version 9.0
.target sm_100
.address_size 64

	// .globl	network_kernel
// _ZZ14network_kernelE3mpi has been demoted

.visible .entry network_kernel(
	.param .u64 network_kernel_param_0,
	.param .u32 network_kernel_param_1,
	.param .u64 .ptr .align 1 network_kernel_param_2,
	.param .u32 network_kernel_param_3
)
{
	.reg .pred 	%p<47>;
	.reg .b16 	%rs<136>;
	.reg .b32 	%r<301>;
	.reg .b64 	%rd<16>;
	// demoted variable
	.shared .align 4 .b8 _ZZ14network_kernelE3mpi[12288];
	ld.param.u64 	%rd3, [network_kernel_param_0];
	ld.param.u64 	%rd2, [network_kernel_param_2];
	mov.u32 	%r1, %ctaid.x;
	mov.u32 	%r58, %ntid.x;
	mov.u32 	%r59, %tid.x;
	cvt.u16.u32 	%rs3, %r59;
	mad.lo.s32 	%r60, %r1, %r58, %r59;
	setp.gt.u32 	%p1, %r59, 255;
	and.b32  	%r2, %r59, 128;
	setp.ne.s32 	%p2, %r2, 0;
	setp.eq.s32 	%p3, %r2, 0;
	add.s32 	%r61, %r60, -128;
	selp.b32 	%r62, %r60, %r61, %p3;
	selp.b32 	%r63, 128, 0, %p1;
	shr.s32 	%r64, %r62, 31;
	shr.u32 	%r65, %r64, 25;
	add.s32 	%r66, %r62, %r65;
	and.b32  	%r67, %r66, -128;
	sub.s32 	%r68, %r62, %r67;
	add.s32 	%r3, %r68, %r63;
	shl.b32 	%r69, %r1, 19;
	cvt.u64.u32 	%rd4, %r69;
	add.s64 	%rd5, %rd3, %rd4;
	shr.u32 	%r70, %r59, 1;
	and.b32  	%r4, %r70, 496;
	and.b16  	%rs4, %rs3, 31;
	mul.lo.s16 	%rs5, %rs4, 20;
	shr.u16 	%rs6, %rs5, 8;
	mul.lo.s16 	%rs7, %rs6, 13;
	sub.s16 	%rs8, %rs4, %rs7;
	cvt.u32.u16 	%r71, %rs8;
	and.b32  	%r72, %r71, 255;
	and.b16  	%rs9, %rs8, 255;
	mul.wide.u16 	%r73, %rs9, 4;
	mov.u32 	%r74, _ZZ14network_kernelE3mpi;
	add.s32 	%r75, %r74, %r73;
	cvt.u64.u16 	%rd6, %rs8;
	and.b64  	%rd1, %rd6, 255;
	shl.b32 	%r76, %r59, 10;
	and.b32  	%r77, %r76, 1015808;
	cvt.u64.u32 	%rd7, %r77;
	add.s64 	%rd8, %rd5, %rd7;
	mul.wide.u32 	%rd9, %r72, 4;
	add.s64 	%rd10, %rd8, %rd9;
	ld.u32 	%r78, [%rd10];
	mad.lo.s32 	%r79, %r4, 48, %r75;
	add.s32 	%r5, %r79, 4;
	st.shared.u32 	[%r79+4], %r78;
	ld.u32 	%r80, [%rd10+2048];
	st.shared.u32 	[%r79+52], %r80;
	ld.u32 	%r81, [%rd10+4096];
	st.shared.u32 	[%r79+100], %r81;
	ld.u32 	%r82, [%rd10+6144];
	st.shared.u32 	[%r79+148], %r82;
	ld.u32 	%r83, [%rd10+8192];
	st.shared.u32 	[%r79+196], %r83;
	ld.u32 	%r84, [%rd10+10240];
	st.shared.u32 	[%r79+244], %r84;
	ld.u32 	%r85, [%rd10+12288];
	st.shared.u32 	[%r79+292], %r85;
	ld.u32 	%r86, [%rd10+14336];
	st.shared.u32 	[%r79+340], %r86;
	ld.u32 	%r87, [%rd10+16384];
	st.shared.u32 	[%r79+388], %r87;
	ld.u32 	%r88, [%rd10+18432];
	st.shared.u32 	[%r79+436], %r88;
	ld.u32 	%r89, [%rd10+20480];
	st.shared.u32 	[%r79+484], %r89;
	ld.u32 	%r90, [%rd10+22528];
	st.shared.u32 	[%r79+532], %r90;
	ld.u32 	%r91, [%rd10+24576];
	st.shared.u32 	[%r79+580], %r91;
	ld.u32 	%r92, [%rd10+26624];
	st.shared.u32 	[%r79+628], %r92;
	ld.u32 	%r93, [%rd10+28672];
	st.shared.u32 	[%r79+676], %r93;
	ld.u32 	%r94, [%rd10+30720];
	st.shared.u32 	[%r79+724], %r94;
	bar.sync 	0;
	mad.lo.s32 	%r6, %r3, 48, %r74;
	mov.b32 	%r95, 1;
	st.shared.u32 	[%r6], %r95;
	@%p2 bra 	$L__BB0_16;
	ld.shared.u16 	%rs10, [%r6+40];
	setp.eq.s16 	%p4, %rs10, -6106;
	@%p4 bra 	$L__BB0_3;
	mov.b32 	%r96, 0;
	st.shared.u32 	[%r6], %r96;
$L__BB0_3:
	ld.shared.u8 	%rs11, [%r6+18];
	shl.b16 	%rs12, %rs11, 2;
	and.b16  	%rs1, %rs12, 60;
	setp.eq.s16 	%p5, %rs1, 0;
	mov.b32 	%r288, 65535;
	@%p5 bra 	$L__BB0_14;
	cvt.u32.u16 	%r100, %rs1;
	add.s32 	%r101, %r100, -1;
	shr.u32 	%r102, %r101, 1;
	add.s32 	%r7, %r102, 1;
	and.b32  	%r8, %r7, 6;
	setp.lt.u16 	%p6, %rs1, 15;
	mov.b32 	%r285, 0;
	mov.u32 	%r287, %r285;
	@%p6 bra 	$L__BB0_8;
	and.b32  	%r105, %r7, 2147483640;
	neg.s32 	%r279, %r105;
	add.s32 	%r278, %r6, 32;
	mov.b32 	%r287, 0;
	mov.b32 	%r277, 18;
$L__BB0_6:
	.pragma "nounroll";
	ld.shared.u16 	%rs13, [%r278+-14];
	shr.u16 	%rs14, %rs13, 8;
	shl.b16 	%rs15, %rs13, 8;
	or.b16  	%rs16, %rs15, %rs14;
	cvt.u32.u16 	%r108, %rs16;
	add.s32 	%r109, %r287, %r108;
	setp.gt.s32 	%p7, %r109, 65535;
	add.s32 	%r110, %r109, -65535;
	selp.b32 	%r111, %r110, %r109, %p7;
	ld.shared.u32 	%r112, [%r278+-12];
	mov.b32 	{%rs17, %rs18}, %r112;
	shr.u16 	%rs19, %rs17, 8;
	shl.b16 	%rs20, %rs17, 8;
	or.b16  	%rs21, %rs20, %rs19;
	cvt.u32.u16 	%r113, %rs21;
	add.s32 	%r114, %r111, %r113;
	setp.gt.s32 	%p8, %r114, 65535;
	add.s32 	%r115, %r114, -65535;
	selp.b32 	%r116, %r115, %r114, %p8;
	shr.u16 	%rs22, %rs18, 8;
	shl.b16 	%rs23, %rs18, 8;
	or.b16  	%rs24, %rs23, %rs22;
	cvt.u32.u16 	%r117, %rs24;
	add.s32 	%r118, %r116, %r117;
	setp.gt.s32 	%p9, %r118, 65535;
	add.s32 	%r119, %r118, -65535;
	selp.b32 	%r120, %r119, %r118, %p9;
	ld.shared.u32 	%r121, [%r278+-8];
	mov.b32 	{%rs25, %rs26}, %r121;
	shr.u16 	%rs27, %rs25, 8;
	shl.b16 	%rs28, %rs25, 8;
	or.b16  	%rs29, %rs28, %rs27;
	cvt.u32.u16 	%r122, %rs29;
	add.s32 	%r123, %r120, %r122;
	setp.gt.s32 	%p10, %r123, 65535;
	add.s32 	%r124, %r123, -65535;
	selp.b32 	%r125, %r124, %r123, %p10;
	shr.u16 	%rs30, %rs26, 8;
	shl.b16 	%rs31, %rs26, 8;
	or.b16  	%rs32, %rs31, %rs30;
	cvt.u32.u16 	%r126, %rs32;
	add.s32 	%r127, %r125, %r126;
	setp.gt.s32 	%p11, %r127, 65535;
	add.s32 	%r128, %r127, -65535;
	selp.b32 	%r129, %r128, %r127, %p11;
	ld.shared.u32 	%r130, [%r278+-4];
	mov.b32 	{%rs33, %rs34}, %r130;
	shr.u16 	%rs35, %rs33, 8;
	shl.b16 	%rs36, %rs33, 8;
	or.b16  	%rs37, %rs36, %rs35;
	cvt.u32.u16 	%r131, %rs37;
	add.s32 	%r132, %r129, %r131;
	setp.gt.s32 	%p12, %r132, 65535;
	add.s32 	%r133, %r132, -65535;
	selp.b32 	%r134, %r133, %r132, %p12;
	shr.u16 	%rs38, %rs34, 8;
	shl.b16 	%rs39, %rs34, 8;
	or.b16  	%rs40, %rs39, %rs38;
	cvt.u32.u16 	%r135, %rs40;
	add.s32 	%r136, %r134, %r135;
	setp.gt.s32 	%p13, %r136, 65535;
	add.s32 	%r137, %r136, -65535;
	selp.b32 	%r138, %r137, %r136, %p13;
	ld.shared.u16 	%rs41, [%r278];
	shr.u16 	%rs42, %rs41, 8;
	shl.b16 	%rs43, %rs41, 8;
	or.b16  	%rs44, %rs43, %rs42;
	cvt.u32.u16 	%r139, %rs44;
	add.s32 	%r140, %r138, %r139;
	setp.gt.s32 	%p14, %r140, 65535;
	add.s32 	%r141, %r140, -65535;
	selp.b32 	%r287, %r141, %r140, %p14;
	add.s32 	%r279, %r279, 8;
	add.s32 	%r278, %r278, 16;
	add.s32 	%r277, %r277, 16;
	setp.ne.s32 	%p15, %r279, 0;
	@%p15 bra 	$L__BB0_6;
	add.s32 	%r285, %r277, -18;
$L__BB0_8:
	setp.eq.s32 	%p16, %r8, 0;
	@%p16 bra 	$L__BB0_13;
	add.s32 	%r23, %r6, 4;
	setp.lt.u32 	%p17, %r8, 4;
	@%p17 bra 	$L__BB0_11;
	add.s32 	%r143, %r23, %r285;
	ld.shared.u16 	%rs45, [%r143+14];
	shr.u16 	%rs46, %rs45, 8;
	shl.b16 	%rs47, %rs45, 8;
	or.b16  	%rs48, %rs47, %rs46;
	cvt.u32.u16 	%r144, %rs48;
	add.s32 	%r145, %r287, %r144;
	setp.gt.s32 	%p18, %r145, 65535;
	add.s32 	%r146, %r145, -65535;
	selp.b32 	%r147, %r146, %r145, %p18;
	ld.shared.u16 	%rs49, [%r143+16];
	shr.u16 	%rs50, %rs49, 8;
	shl.b16 	%rs51, %rs49, 8;
	or.b16  	%rs52, %rs51, %rs50;
	cvt.u32.u16 	%r148, %rs52;
	add.s32 	%r149, %r147, %r148;
	setp.gt.s32 	%p19, %r149, 65535;
	add.s32 	%r150, %r149, -65535;
	selp.b32 	%r151, %r150, %r149, %p19;
	ld.shared.u16 	%rs53, [%r143+18];
	shr.u16 	%rs54, %rs53, 8;
	shl.b16 	%rs55, %rs53, 8;
	or.b16  	%rs56, %rs55, %rs54;
	cvt.u32.u16 	%r152, %rs56;
	add.s32 	%r153, %r151, %r152;
	setp.gt.s32 	%p20, %r153, 65535;
	add.s32 	%r154, %r153, -65535;
	selp.b32 	%r155, %r154, %r153, %p20;
	ld.shared.u16 	%rs57, [%r143+20];
	shr.u16 	%rs58, %rs57, 8;
	shl.b16 	%rs59, %rs57, 8;
	or.b16  	%rs60, %rs59, %rs58;
	cvt.u32.u16 	%r156, %rs60;
	add.s32 	%r157, %r155, %r156;
	setp.gt.s32 	%p21, %r157, 65535;
	add.s32 	%r158, %r157, -65535;
	selp.b32 	%r287, %r158, %r157, %p21;
	add.s32 	%r285, %r285, 8;
$L__BB0_11:
	and.b32  	%r159, %r7, 2;
	setp.eq.s32 	%p22, %r159, 0;
	@%p22 bra 	$L__BB0_13;
	add.s32 	%r160, %r23, %r285;
	ld.shared.u16 	%rs61, [%r160+14];
	shr.u16 	%rs62, %rs61, 8;
	shl.b16 	%rs63, %rs61, 8;
	or.b16  	%rs64, %rs63, %rs62;
	cvt.u32.u16 	%r161, %rs64;
	add.s32 	%r162, %r287, %r161;
	setp.gt.s32 	%p23, %r162, 65535;
	add.s32 	%r163, %r162, -65535;
	selp.b32 	%r164, %r163, %r162, %p23;
	ld.shared.u16 	%rs65, [%r160+16];
	shr.u16 	%rs66, %rs65, 8;
	shl.b16 	%rs67, %rs65, 8;
	or.b16  	%rs68, %rs67, %rs66;
	cvt.u32.u16 	%r165, %rs68;
	add.s32 	%r166, %r164, %r165;
	setp.gt.s32 	%p24, %r166, 65535;
	add.s32 	%r167, %r166, -65535;
	selp.b32 	%r287, %r167, %r166, %p24;
$L__BB0_13:
	not.b32 	%r168, %r287;
	and.b32  	%r288, %r168, 65535;
$L__BB0_14:
	prmt.b32 	%r169, %r288, 0, 291;
	shr.u32 	%r170, %r169, 16;
	setp.eq.s32 	%p25, %r170, 0;
	@%p25 bra 	$L__BB0_16;
	mov.b32 	%r171, 0;
	st.shared.u32 	[%r6], %r171;
$L__BB0_16:
	setp.ne.s32 	%p26, %r2, 0;
	bar.sync 	0;
	@%p26 bra 	$L__BB0_29;
	ld.shared.u32 	%r173, [%r6+8];
	ld.shared.u32 	%r174, [%r6+4];
	ld.shared.u32 	%r175, [%r6+12];
	prmt.b32 	%r176, %r173, %r175, 0x5432U;
	st.shared.u32 	[%r6+4], %r176;
	prmt.b32 	%r177, %r174, %r173, 0x5432U;
	st.shared.u32 	[%r6+12], %r177;
	prmt.b32 	%r178, %r175, %r174, 0x5432U;
	st.shared.u32 	[%r6+8], %r178;
	ld.shared.u16 	%rs69, [%r6+30];
	ld.shared.u32 	%r179, [%r6+32];
	ld.shared.u32 	%r180, [%r6+36];
	mov.b32 	{%rs70, %rs71}, %r180;
	mov.b32 	%r181, {%rs70, %rs69};
	st.shared.u32 	[%r6+32], %r181;
	mov.b32 	{%rs72, %rs73}, %r179;
	mov.b16 	%rs74, 0;
	mov.b32 	%r182, {%rs74, %rs73};
	st.shared.u32 	[%r6+28], %r182;
	ld.shared.u16 	%rs75, [%r6+40];
	mov.b32 	%r183, {%rs72, %rs75};
	st.shared.u32 	[%r6+36], %r183;
	st.shared.u16 	[%r6+44], %rs74;
	mov.b16 	%rs76, 16896;
	st.shared.u16 	[%r6+20], %rs76;
	mov.b16 	%rs77, 11776;
	mov.b32 	%r184, {%rs71, %rs77};
	st.shared.u32 	[%r6+40], %r184;
	ld.shared.u8 	%rs78, [%r6+18];
	shl.b16 	%rs79, %rs78, 2;
	and.b16  	%rs2, %rs79, 60;
	setp.eq.s16 	%p27, %rs2, 0;
	mov.b32 	%r300, 65535;
	@%p27 bra 	$L__BB0_28;
	cvt.u32.u16 	%r187, %rs2;
	add.s32 	%r188, %r187, -1;
	shr.u32 	%r189, %r188, 1;
	add.s32 	%r33, %r189, 1;
	and.b32  	%r34, %r33, 6;
	setp.lt.u16 	%p28, %rs2, 15;
	mov.b32 	%r297, 0;
	mov.u32 	%r299, %r297;
	@%p28 bra 	$L__BB0_22;
	and.b32  	%r192, %r33, 2147483640;
	neg.s32 	%r291, %r192;
	add.s32 	%r290, %r6, 32;
	mov.b32 	%r299, 0;
	mov.b32 	%r289, 18;
$L__BB0_20:
	.pragma "nounroll";
	ld.shared.u16 	%rs80, [%r290+-14];
	shr.u16 	%rs81, %rs80, 8;
	shl.b16 	%rs82, %rs80, 8;
	or.b16  	%rs83, %rs82, %rs81;
	cvt.u32.u16 	%r195, %rs83;
	add.s32 	%r196, %r299, %r195;
	setp.gt.s32 	%p29, %r196, 65535;
	add.s32 	%r197, %r196, -65535;
	selp.b32 	%r198, %r197, %r196, %p29;
	ld.shared.u32 	%r199, [%r290+-12];
	mov.b32 	{%rs84, %rs85}, %r199;
	shr.u16 	%rs86, %rs84, 8;
	shl.b16 	%rs87, %rs84, 8;
	or.b16  	%rs88, %rs87, %rs86;
	cvt.u32.u16 	%r200, %rs88;
	add.s32 	%r201, %r198, %r200;
	setp.gt.s32 	%p30, %r201, 65535;
	add.s32 	%r202, %r201, -65535;
	selp.b32 	%r203, %r202, %r201, %p30;
	shr.u16 	%rs89, %rs85, 8;
	shl.b16 	%rs90, %rs85, 8;
	or.b16  	%rs91, %rs90, %rs89;
	cvt.u32.u16 	%r204, %rs91;
	add.s32 	%r205, %r203, %r204;
	setp.gt.s32 	%p31, %r205, 65535;
	add.s32 	%r206, %r205, -65535;
	selp.b32 	%r207, %r206, %r205, %p31;
	ld.shared.u32 	%r208, [%r290+-8];
	mov.b32 	{%rs92, %rs93}, %r208;
	shr.u16 	%rs94, %rs92, 8;
	shl.b16 	%rs95, %rs92, 8;
	or.b16  	%rs96, %rs95, %rs94;
	cvt.u32.u16 	%r209, %rs96;
	add.s32 	%r210, %r207, %r209;
	setp.gt.s32 	%p32, %r210, 65535;
	add.s32 	%r211, %r210, -65535;
	selp.b32 	%r212, %r211, %r210, %p32;
	shr.u16 	%rs97, %rs93, 8;
	shl.b16 	%rs98, %rs93, 8;
	or.b16  	%rs99, %rs98, %rs97;
	cvt.u32.u16 	%r213, %rs99;
	add.s32 	%r214, %r212, %r213;
	setp.gt.s32 	%p33, %r214, 65535;
	add.s32 	%r215, %r214, -65535;
	selp.b32 	%r216, %r215, %r214, %p33;
	ld.shared.u32 	%r217, [%r290+-4];
	mov.b32 	{%rs100, %rs101}, %r217;
	shr.u16 	%rs102, %rs100, 8;
	shl.b16 	%rs103, %rs100, 8;
	or.b16  	%rs104, %rs103, %rs102;
	cvt.u32.u16 	%r218, %rs104;
	add.s32 	%r219, %r216, %r218;
	setp.gt.s32 	%p34, %r219, 65535;
	add.s32 	%r220, %r219, -65535;
	selp.b32 	%r221, %r220, %r219, %p34;
	shr.u16 	%rs105, %rs101, 8;
	shl.b16 	%rs106, %rs101, 8;
	or.b16  	%rs107, %rs106, %rs105;
	cvt.u32.u16 	%r222, %rs107;
	add.s32 	%r223, %r221, %r222;
	setp.gt.s32 	%p35, %r223, 65535;
	add.s32 	%r224, %r223, -65535;
	selp.b32 	%r225, %r224, %r223, %p35;
	ld.shared.u16 	%rs108, [%r290];
	shr.u16 	%rs109, %rs108, 8;
	shl.b16 	%rs110, %rs108, 8;
	or.b16  	%rs111, %rs110, %rs109;
	cvt.u32.u16 	%r226, %rs111;
	add.s32 	%r227, %r225, %r226;
	setp.gt.s32 	%p36, %r227, 65535;
	add.s32 	%r228, %r227, -65535;
	selp.b32 	%r299, %r228, %r227, %p36;
	add.s32 	%r291, %r291, 8;
	add.s32 	%r290, %r290, 16;
	add.s32 	%r289, %r289, 16;
	setp.ne.s32 	%p37, %r291, 0;
	@%p37 bra 	$L__BB0_20;
	add.s32 	%r297, %r289, -18;
$L__BB0_22:
	setp.eq.s32 	%p38, %r34, 0;
	@%p38 bra 	$L__BB0_27;
	setp.lt.u32 	%p39, %r34, 4;
	@%p39 bra 	$L__BB0_25;
	add.s32 	%r230, %r6, %r297;
	ld.shared.u16 	%rs112, [%r230+18];
	shr.u16 	%rs113, %rs112, 8;
	shl.b16 	%rs114, %rs112, 8;
	or.b16  	%rs115, %rs114, %rs113;
	cvt.u32.u16 	%r231, %rs115;
	add.s32 	%r232, %r299, %r231;
	setp.gt.s32 	%p40, %r232, 65535;
	add.s32 	%r233, %r232, -65535;
	selp.b32 	%r234, %r233, %r232, %p40;
	ld.shared.u16 	%rs116, [%r230+20];
	shr.u16 	%rs117, %rs116, 8;
	shl.b16 	%rs118, %rs116, 8;
	or.b16  	%rs119, %rs118, %rs117;
	cvt.u32.u16 	%r235, %rs119;
	add.s32 	%r236, %r234, %r235;
	setp.gt.s32 	%p41, %r236, 65535;
	add.s32 	%r237, %r236, -65535;
	selp.b32 	%r238, %r237, %r236, %p41;
	ld.shared.u16 	%rs120, [%r230+22];
	shr.u16 	%rs121, %rs120, 8;
	shl.b16 	%rs122, %rs120, 8;
	or.b16  	%rs123, %rs122, %rs121;
	cvt.u32.u16 	%r239, %rs123;
	add.s32 	%r240, %r238, %r239;
	setp.gt.s32 	%p42, %r240, 65535;
	add.s32 	%r241, %r240, -65535;
	selp.b32 	%r242, %r241, %r240, %p42;
	ld.shared.u16 	%rs124, [%r230+24];
	shr.u16 	%rs125, %rs124, 8;
	shl.b16 	%rs126, %rs124, 8;
	or.b16  	%rs127, %rs126, %rs125;
	cvt.u32.u16 	%r243, %rs127;
	add.s32 	%r244, %r242, %r243;
	setp.gt.s32 	%p43, %r244, 65535;
	add.s32 	%r245, %r244, -65535;
	selp.b32 	%r299, %r245, %r244, %p43;
	add.s32 	%r297, %r297, 8;
$L__BB0_25:
	and.b32  	%r246, %r33, 2;
	setp.eq.s32 	%p44, %r246, 0;
	@%p44 bra 	$L__BB0_27;
	add.s32 	%r247, %r6, %r297;
	ld.shared.u16 	%rs128, [%r247+18];
	shr.u16 	%rs129, %rs128, 8;
	shl.b16 	%rs130, %rs128, 8;
	or.b16  	%rs131, %rs130, %rs129;
	cvt.u32.u16 	%r248, %rs131;
	add.s32 	%r249, %r299, %r248;
	setp.gt.s32 	%p45, %r249, 65535;
	add.s32 	%r250, %r249, -65535;
	selp.b32 	%r251, %r250, %r249, %p45;
	ld.shared.u16 	%rs132, [%r247+20];
	shr.u16 	%rs133, %rs132, 8;
	shl.b16 	%rs134, %rs132, 8;
	or.b16  	%rs135, %rs134, %rs133;
	cvt.u32.u16 	%r252, %rs135;
	add.s32 	%r253, %r251, %r252;
	setp.gt.s32 	%p46, %r253, 65535;
	add.s32 	%r254, %r253, -65535;
	selp.b32 	%r299, %r254, %r253, %p46;
$L__BB0_27:
	not.b32 	%r255, %r299;
	and.b32  	%r300, %r255, 65535;
$L__BB0_28:
	shr.u32 	%r256, %r300, 8;
	shl.b32 	%r257, %r300, 8;
	or.b32  	%r258, %r256, %r257;
	st.shared.u16 	[%r6+28], %r258;
$L__BB0_29:
	cvta.to.global.u64 	%rd11, %rd2;
	bar.sync 	0;
	shl.b64 	%rd12, %rd1, 2;
	add.s64 	%rd13, %rd11, %rd12;
	shl.b32 	%r259, %r1, 8;
	add.s32 	%r260, %r259, %r4;
	ld.shared.u32 	%r261, [%r5];
	mul.wide.u32 	%rd14, %r260, 42;
	add.s64 	%rd15, %rd13, %rd14;
	st.global.u32 	[%rd15+4096], %r261;
	ld.shared.u32 	%r262, [%r5+48];
	st.global.u32 	[%rd15+4138], %r262;
	ld.shared.u32 	%r263, [%r5+96];
	st.global.u32 	[%rd15+4180], %r263;
	ld.shared.u32 	%r264, [%r5+144];
	st.global.u32 	[%rd15+4222], %r264;
	ld.shared.u32 	%r265, [%r5+192];
	st.global.u32 	[%rd15+4264], %r265;
	ld.shared.u32 	%r266, [%r5+240];
	st.global.u32 	[%rd15+4306], %r266;
	ld.shared.u32 	%r267, [%r5+288];
	st.global.u32 	[%rd15+4348], %r267;
	ld.shared.u32 	%r268, [%r5+336];
	st.global.u32 	[%rd15+4390], %r268;
	ld.shared.u32 	%r269, [%r5+384];
	st.global.u32 	[%rd15+4432], %r269;
	ld.shared.u32 	%r270, [%r5+432];
	st.global.u32 	[%rd15+4474], %r270;
	ld.shared.u32 	%r271, [%r5+480];
	st.global.u32 	[%rd15+4516], %r271;
	ld.shared.u32 	%r272, [%r5+528];
	st.global.u32 	[%rd15+4558], %r272;
	ld.shared.u32 	%r273, [%r5+576];
	st.global.u32 	[%rd15+4600], %r273;
	ld.shared.u32 	%r274, [%r5+624];
	st.global.u32 	[%rd15+4642], %r274;
	ld.shared.u32 	%r275, [%r5+672];
	st.global.u32 	[%rd15+4684], %r275;
	ld.shared.u32 	%r276, [%r5+720];
	st.global.u32 	[%rd15+4726], %r276;
	bar.sync 	0;
	membar.sys;
	ret;

}


// ===== COMPILED SASS (sm_100) =====

	.target	sm_100

	.elftype	@"ET_EXEC"


//--------------------- .note.nv.tkinfo           --------------------------
	.section	.note.nv.tkinfo,"",@"SHT_NOTE"
	.sectionflags	@"SHF_NOTE_NV_TKINFO"
	.tkinfo
        /*0018*/ 	.word	0x00000002
        /*0030*/ 	.string	""
        /*0030*/ 	.string	"ptxas"
        /*0030*/ 	.string	"Cuda compilation tools, release 13.0, V13.0.88"
        /*0030*/ 	.string	"Build cuda_13.0.r13.0/compiler.36424714_0"
        /*0030*/ 	.string	"-arch sm_100 -m 64 "



//--------------------- .note.nv.cuinfo           --------------------------
	.section	.note.nv.cuinfo,"",@"SHT_NOTE"
	.sectionflags	@"SHF_NOTE_NV_CUINFO"
        /*0018*/ 	.short	0x0002
        /*001a*/ 	.short	0x0064
        /*001c*/ 	.short	0x0082
	.zero		2


//--------------------- .nv.info                  --------------------------
	.section	.nv.info,"",@"SHT_CUDA_INFO"
	.align	4


	//----- nvinfo : EIATTR_REGCOUNT
	.align		4
        /*0000*/ 	.byte	0x04, 0x2f
        /*0002*/ 	.short	(.L_1 - .L_0)
	.align		4
.L_0:
        /*0004*/ 	.word	index@(network_kernel)
        /*0008*/ 	.word	0x00000020


	//----- nvinfo : EIATTR_FRAME_SIZE
	.align		4
.L_1:
        /*000c*/ 	.byte	0x04, 0x11
        /*000e*/ 	.short	(.L_3 - .L_2)
	.align		4
.L_2:
        /*0010*/ 	.word	index@(network_kernel)
        /*0014*/ 	.word	0x00000000


	//----- nvinfo : EIATTR_MIN_STACK_SIZE
	.align		4
.L_3:
        /*0018*/ 	.byte	0x04, 0x12
        /*001a*/ 	.short	(.L_5 - .L_4)
	.align		4
.L_4:
        /*001c*/ 	.word	index@(network_kernel)
        /*0020*/ 	.word	0x00000000
.L_5:


//--------------------- .nv.compat                --------------------------
	.section	.nv.compat,"",@"SHT_CUDA_COMPAT_INFO"
	.align	4
        /*0000*/ 	.byte	0x02, 0x09, 0x00, 0x00, 0x02, 0x02, 0x01, 0x00, 0x02, 0x05, 0x05, 0x00, 0x03, 0x07, 0x01, 0x01
        /*0010*/ 	.byte	0x02, 0x03, 0x00, 0x00, 0x02, 0x06, 0x01, 0x00, 0x04, 0x0b, 0x08, 0x00, 0x09, 0x00, 0x00, 0x00
        /*0020*/ 	.byte	0x00, 0x00, 0x00, 0x00


//--------------------- .nv.info.network_kernel   --------------------------
	.section	.nv.info.network_kernel,"",@"SHT_CUDA_INFO"
	.sectionflags	@""
	.align	4


	//----- nvinfo : EIATTR_CUDA_API_VERSION
	.align		4
        /*0000*/ 	.byte	0x04, 0x37
        /*0002*/ 	.short	(.L_7 - .L_6)
.L_6:
        /*0004*/ 	.word	0x00000082


	//----- nvinfo : EIATTR_KPARAM_INFO
	.align		4
.L_7:
        /*0008*/ 	.byte	0x04, 0x17
        /*000a*/ 	.short	(.L_9 - .L_8)
.L_8:
        /*000c*/ 	.word	0x00000000
        /*0010*/ 	.short	0x0003
        /*0012*/ 	.short	0x0018
        /*0014*/ 	.byte	0x00, 0xf0, 0x11, 0x00


	//----- nvinfo : EIATTR_KPARAM_INFO
	.align		4
.L_9:
        /*0018*/ 	.byte	0x04, 0x17
        /*001a*/ 	.short	(.L_11 - .L_10)
.L_10:
        /*001c*/ 	.word	0x00000000
        /*0020*/ 	.short	0x0002
        /*0022*/ 	.short	0x0010
        /*0024*/ 	.byte	0x00, 0xf5, 0x21, 0x00


	//----- nvinfo : EIATTR_KPARAM_INFO
	.align		4
.L_11:
        /*0028*/ 	.byte	0x04, 0x17
        /*002a*/ 	.short	(.L_13 - .L_12)
.L_12:
        /*002c*/ 	.word	0x00000000
        /*0030*/ 	.short	0x0001
        /*0032*/ 	.short	0x0008
        /*0034*/ 	.byte	0x00, 0xf0, 0x11, 0x00


	//----- nvinfo : EIATTR_KPARAM_INFO
	.align		4
.L_13:
        /*0038*/ 	.byte	0x04, 0x17
        /*003a*/ 	.short	(.L_15 - .L_14)
.L_14:
        /*003c*/ 	.word	0x00000000
        /*0040*/ 	.short	0x0000
        /*0042*/ 	.short	0x0000
        /*0044*/ 	.byte	0x00, 0xf0, 0x21, 0x00


	//----- nvinfo : EIATTR_SPARSE_MMA_MASK
	.align		4
.L_15:
        /*0048*/ 	.byte	0x03, 0x50
        /*004a*/ 	.short	0x0000


	//----- nvinfo : EIATTR_MAXREG_COUNT
	.align		4
        /*004c*/ 	.byte	0x03, 0x1b
        /*004e*/ 	.short	0x00ff


	//----- nvinfo : EIATTR_NUM_BARRIERS
	.align		4
        /*0050*/ 	.byte	0x02, 0x4c
        /*0052*/ 	.byte	0x01
	.zero		1


	//----- nvinfo : EIATTR_MERCURY_ISA_VERSION
	.align		4
        /*0054*/ 	.byte	0x03, 0x5f
        /*0056*/ 	.short	0x0101


	//----- nvinfo : EIATTR_UNUSED_LOAD_BYTE_OFFSET
	.align		4
        /*0058*/ 	.byte	0x04, 0x44
        /*005a*/ 	.short	(.L_17 - .L_16)


	//   ....[0]....
.L_16:
        /*005c*/ 	.word	0x00000690
        /*0060*/ 	.word	0x0000fff0


	//   ....[1]....
        /*0064*/ 	.word	0x00000f10
        /*0068*/ 	.word	0x0000fff0


	//   ....[2]....
        /*006c*/ 	.word	0x00001180
        /*0070*/ 	.word	0x0000fff0


	//----- nvinfo : EIATTR_VRC_CTA_INIT_COUNT
	.align		4
.L_17:
        /*0074*/ 	.byte	0x02, 0x4a
	.zero		1
	.zero		1


	//----- nvinfo : EIATTR_EXIT_INSTR_OFFSETS
	.align		4
        /*0078*/ 	.byte	0x04, 0x1c
        /*007a*/ 	.short	(.L_19 - .L_18)


	//   ....[0]....
.L_18:
        /*007c*/ 	.word	0x00001c20


	//----- nvinfo : EIATTR_CRS_STACK_SIZE
	.align		4
.L_19:
        /*0080*/ 	.byte	0x04, 0x1e
        /*0082*/ 	.short	(.L_21 - .L_20)
.L_20:
        /*0084*/ 	.word	0x00000000


	//----- nvinfo : EIATTR_CBANK_PARAM_SIZE
	.align		4
.L_21:
        /*0088*/ 	.byte	0x03, 0x19
        /*008a*/ 	.short	0x001c


	//----- nvinfo : EIATTR_PARAM_CBANK
	.align		4
        /*008c*/ 	.byte	0x04, 0x0a
        /*008e*/ 	.short	(.L_23 - .L_22)
	.align		4
.L_22:
        /*0090*/ 	.word	index@(.nv.constant0.network_kernel)
        /*0094*/ 	.short	0x0380
        /*0096*/ 	.short	0x001c


	//----- nvinfo : EIATTR_SW_WAR
	.align		4
.L_23:
        /*0098*/ 	.byte	0x04, 0x36
        /*009a*/ 	.short	(.L_25 - .L_24)
.L_24:
        /*009c*/ 	.word	0x00000008
.L_25:


//--------------------- .nv.callgraph             --------------------------
	.section	.nv.callgraph,"",@"SHT_CUDA_CALLGRAPH"
	.align	4
	.sectionentsize	8
	.align		4
        /*0000*/ 	.word	0x00000000
	.align		4
        /*0004*/ 	.word	0xffffffff
	.align		4
        /*0008*/ 	.word	0x00000000
	.align		4
        /*000c*/ 	.word	0xfffffffe
	.align		4
        /*0010*/ 	.word	0x00000000
	.align		4
        /*0014*/ 	.word	0xfffffffd
	.align		4
        /*0018*/ 	.word	0x00000000
	.align		4
        /*001c*/ 	.word	0xfffffffc


//--------------------- .text.network_kernel      --------------------------
	.section	.text.network_kernel,"ax",@progbits
	.align	128
        .global         network_kernel
        .type           network_kernel,@function
        .size           network_kernel,(.L_x_25 - network_kernel)
        .other          network_kernel,@"STO_CUDA_ENTRY STV_DEFAULT"
network_kernel:
.text.network_kernel:
[----:B------:R-:W-:Y:S01]  /*0000*/  LDC R1, c[0x0][0x37c] ;  /* 0x0000df00ff017b82 */ /* 0x000fe20000000800 */
[----:B------:R-:W0:Y:S01]  /*0010*/  S2R R4, SR_TID.X ;  /* 0x0000000000047919 */ /* 0x000e220000002100 */
[----:B------:R-:W1:Y:S01]  /*0020*/  LDCU.64 UR6, c[0x0][0x380] ;  /* 0x00007000ff0677ac */ /* 0x000e620008000a00 */
[----:B------:R-:W2:Y:S01]  /*0030*/  S2R R9, SR_CTAID.X ;  /* 0x0000000000097919 */ /* 0x000ea20000002500 */
[----:B------:R-:W3:Y:S01]  /*0040*/  LDCU.64 UR4, c[0x0][0x358] ;  /* 0x00006b00ff0477ac */ /* 0x000ee20008000a00 */
[C---:B0-----:R-:W-:Y:S01]  /*0050*/  LOP3.LUT R0, R4.reuse, 0x1f, RZ, 0xc0, !PT ;  /* 0x0000001f04007812 */ /* 0x041fe200078ec0ff */
[----:B------:R-:W-:Y:S02]  /*0060*/  IMAD.SHL.U32 R3, R4, 0x400, RZ ;  /* 0x0000040004037824 */ /* 0x000fe400078e00ff */
[----:B--2---:R-:W-:Y:S02]  /*0070*/  IMAD.SHL.U32 R6, R9, 0x80000, RZ ;  /* 0x0008000009067824 */ /* 0x004fe400078e00ff */
[----:B------:R-:W-:Y:S01]  /*0080*/  IMAD R2, R0, 0x14, RZ ;  /* 0x0000001400027824 */ /* 0x000fe200078e02ff */
[----:B------:R-:W-:-:S04]  /*0090*/  LOP3.LUT R3, R3, 0xf8000, RZ, 0xc0, !PT ;  /* 0x000f800003037812 */ /* 0x000fc800078ec0ff */
[----:B------:R-:W-:Y:S02]  /*00a0*/  SHF.R.U32.HI R2, RZ, 0x8, R2 ;  /* 0x00000008ff027819 */ /* 0x000fe40000011602 */
[----:B-1----:R-:W-:Y:S02]  /*00b0*/  IADD3 R6, P0, P1, R3, UR6, R6 ;  /* 0x0000000603067c10 */ /* 0x002fe4000f91e006 */
[----:B------:R-:W-:Y:S02]  /*00c0*/  PRMT R2, R2, 0x9910, RZ ;  /* 0x0000991002027816 */ /* 0x000fe400000000ff */
[----:B------:R-:W-:-:S03]  /*00d0*/  IADD3.X R7, PT, PT, RZ, UR7, RZ, P0, P1 ;  /* 0x00000007ff077c10 */ /* 0x000fc600087e24ff */
[----:B------:R-:W-:-:S04]  /*00e0*/  IMAD R2, R2, 0xd, RZ ;  /* 0x0000000d02027824 */ /* 0x000fc800078e02ff */
[----:B------:R-:W-:-:S05]  /*00f0*/  IMAD.MOV R2, RZ, RZ, -R2 ;  /* 0x000000ffff027224 */ /* 0x000fca00078e0a02 */
[----:B------:R-:W-:-:S05]  /*0100*/  PRMT R5, R2, 0x7710, RZ ;  /* 0x0000771002057816 */ /* 0x000fca00000000ff */
[----:B------:R-:W-:-:S05]  /*0110*/  IMAD.IADD R0, R0, 0x1, R5 ;  /* 0x0000000100007824 */ /* 0x000fca00078e0205 */
[----:B------:R-:W-:-:S05]  /*0120*/  LOP3.LUT R3, R0, 0xff, RZ, 0xc0, !PT ;  /* 0x000000ff00037812 */ /* 0x000fca00078ec0ff */
[----:B------:R-:W-:-:S05]  /*0130*/  IMAD.WIDE.U32 R6, R3, 0x4, R6 ;  /* 0x0000000403067825 */ /* 0x000fca00078e0006 */
[----:B---3--:R-:W2:Y:S01]  /*0140*/  LD.E R11, desc[UR4][R6.64] ;  /* 0x00000004060b7980 */ /* 0x008ea2000c101900 */
[----:B------:R-:W-:Y:S02]  /*0150*/  MOV R8, 0x400 ;  /* 0x0000040000087802 */ /* 0x000fe40000000f00 */
[----:B------:R-:W-:Y:S01]  /*0160*/  SHF.R.U32.HI R2, RZ, 0x1, R4 ;  /* 0x00000001ff027819 */ /* 0x000fe20000011604 */
[----:B------:R-:W0:Y:S03]  /*0170*/  S2R R5, SR_CgaCtaId ;  /* 0x0000000000057919 */ /* 0x000e260000008800 */
[----:B------:R-:W-:Y:S02]  /*0180*/  LOP3.LUT R2, R2, 0x1f0, RZ, 0xc0, !PT ;  /* 0x000001f002027812 */ /* 0x000fe400078ec0ff */
[----:B0-----:R-:W-:Y:S02]  /*0190*/  LEA R8, R5, R8, 0x18 ;  /* 0x0000000805087211 */ /* 0x001fe400078ec0ff */
[----:B------:R-:W-:-:S05]  /*01a0*/  LOP3.LUT R5, R0, 0xff, RZ, 0xc0, !PT ;  /* 0x000000ff00057812 */ /* 0x000fca00078ec0ff */
[----:B------:R-:W-:-:S04]  /*01b0*/  IMAD R5, R5, 0x4, R8 ;  /* 0x0000000405057824 */ /* 0x000fc800078e0208 */
[----:B------:R-:W-:-:S05]  /*01c0*/  IMAD R0, R2, 0x30, R5 ;  /* 0x0000003002007824 */ /* 0x000fca00078e0205 */
[----:B--2---:R0:W-:Y:S04]  /*01d0*/  STS [R0+0x4], R11 ;  /* 0x0000040b00007388 */ /* 0x0041e80000000800 */
[----:B------:R-:W2:Y:S04]  /*01e0*/  LD.E R5, desc[UR4][R6.64+0x800] ;  /* 0x0008000406057980 */ /* 0x000ea8000c101900 */
[----:B--2---:R1:W-:Y:S04]  /*01f0*/  STS [R0+0x34], R5 ;  /* 0x0000340500007388 */ /* 0x0043e80000000800 */
[----:B------:R-:W2:Y:S04]  /*0200*/  LD.E R13, desc[UR4][R6.64+0x1000] ;  /* 0x00100004060d7980 */ /* 0x000ea8000c101900 */
[----:B--2---:R2:W-:Y:S04]  /*0210*/  STS [R0+0x64], R13 ;  /* 0x0000640d00007388 */ /* 0x0045e80000000800 */
[----:B------:R-:W3:Y:S04]  /*0220*/  LD.E R15, desc[UR4][R6.64+0x1800] ;  /* 0x00180004060f7980 */ /* 0x000ee8000c101900 */
[----:B---3--:R3:W-:Y:S04]  /*0230*/  STS [R0+0x94], R15 ;  /* 0x0000940f00007388 */ /* 0x0087e80000000800 */
[----:B------:R-:W4:Y:S04]  /*0240*/  LD.E R17, desc[UR4][R6.64+0x2000] ;  /* 0x0020000406117980 */ /* 0x000f28000c101900 */
[----:B----4-:R4:W-:Y:S04]  /*0250*/  STS [R0+0xc4], R17 ;  /* 0x0000c41100007388 */ /* 0x0109e80000000800 */
[----:B------:R-:W5:Y:S04]  /*0260*/  LD.E R19, desc[UR4][R6.64+0x2800] ;  /* 0x0028000406137980 */ /* 0x000f68000c101900 */
[----:B-----5:R5:W-:Y:S04]  /*0270*/  STS [R0+0xf4], R19 ;  /* 0x0000f41300007388 */ /* 0x020be80000000800 */
[----:B0-----:R-:W2:Y:S04]  /*0280*/  LD.E R11, desc[UR4][R6.64+0x3000] ;  /* 0x00300004060b7980 */ /* 0x001ea8000c101900 */
[----:B--2---:R0:W-:Y:S04]  /*0290*/  STS [R0+0x124], R11 ;  /* 0x0001240b00007388 */ /* 0x0041e80000000800 */
[----:B-1----:R-:W2:Y:S04]  /*02a0*/  LD.E R5, desc[UR4][R6.64+0x3800] ;  /* 0x0038000406057980 */ /* 0x002ea8000c101900 */
[----:B--2---:R-:W-:Y:S04]  /*02b0*/  STS [R0+0x154], R5 ;  /* 0x0001540500007388 */ /* 0x004fe80000000800 */
[----:B------:R-:W2:Y:S04]  /*02c0*/  LD.E R13, desc[UR4][R6.64+0x4000] ;  /* 0x00400004060d7980 */ /* 0x000ea8000c101900 */
[----:B--2---:R1:W-:Y:S04]  /*02d0*/  STS [R0+0x184], R13 ;  /* 0x0001840d00007388 */ /* 0x0043e80000000800 */
[----:B---3--:R-:W2:Y:S04]  /*02e0*/  LD.E R15, desc[UR4][R6.64+0x4800] ;  /* 0x00480004060f7980 */ /* 0x008ea8000c101900 */
[----:B--2---:R2:W-:Y:S04]  /*02f0*/  STS [R0+0x1b4], R15 ;  /* 0x0001b40f00007388 */ /* 0x0045e80000000800 */
[----:B----4-:R-:W3:Y:S04]  /*0300*/  LD.E R17, desc[UR4][R6.64+0x5000] ;  /* 0x0050000406117980 */ /* 0x010ee8000c101900 */
[----:B---3--:R3:W-:Y:S04]  /*0310*/  STS [R0+0x1e4], R17 ;  /* 0x0001e41100007388 */ /* 0x0087e80000000800 */
[----:B-----5:R-:W4:Y:S04]  /*0320*/  LD.E R19, desc[UR4][R6.64+0x5800] ;  /* 0x0058000406137980 */ /* 0x020f28000c101900 */
[----:B----4-:R3:W-:Y:S04]  /*0330*/  STS [R0+0x214], R19 ;  /* 0x0002141300007388 */ /* 0x0107e80000000800 */
[----:B0-----:R-:W4:Y:S04]  /*0340*/  LD.E R11, desc[UR4][R6.64+0x6000] ;  /* 0x00600004060b7980 */ /* 0x001f28000c101900 */
[----:B----4-:R3:W-:Y:S04]  /*0350*/  STS [R0+0x244], R11 ;  /* 0x0002440b00007388 */ /* 0x0107e80000000800 */
[----:B------:R-:W4:Y:S04]  /*0360*/  LD.E R21, desc[UR4][R6.64+0x6800] ;  /* 0x0068000406157980 */ /* 0x000f28000c101900 */
[----:B----4-:R3:W-:Y:S04]  /*0370*/  STS [R0+0x274], R21 ;  /* 0x0002741500007388 */ /* 0x0107e80000000800 */
[----:B-1----:R-:W4:Y:S01]  /*0380*/  LD.E R13, desc[UR4][R6.64+0x7000] ;  /* 0x00700004060d7980 */ /* 0x002f22000c101900 */
[----:B------:R-:W0:Y:S01]  /*0390*/  LDCU UR6, c[0x0][0x360] ;  /* 0x00006c00ff0677ac */ /* 0x000e220008000800 */
[----:B------:R-:W-:-:S02]  /*03a0*/  LOP3.LUT P0, RZ, R4, 0x80, RZ, 0xc0, !PT ;  /* 0x0000008004ff7812 */ /* 0x000fc4000780c0ff */
[----:B----4-:R3:W-:Y:S04]  /*03b0*/  STS [R0+0x2a4], R13 ;  /* 0x0002a40d00007388 */ /* 0x0107e80000000800 */
[----:B--2---:R1:W2:Y:S01]  /*03c0*/  LD.E R15, desc[UR4][R6.64+0x7800] ;  /* 0x00780004060f7980 */ /* 0x0042a2000c101900 */
[----:B0-----:R-:W-:Y:S01]  /*03d0*/  IMAD R5, R9, UR6, R4 ;  /* 0x0000000609057c24 */ /* 0x001fe2000f8e0204 */
[----:B------:R-:W-:Y:S05]  /*03e0*/  BSSY.RECONVERGENT B1, `(.L_x_0) ;  /* 0x00000a9000017945 */ /* 0x000fea0003800200 */
[----:B------:R-:W-:Y:S01]  /*03f0*/  @P0 VIADD R5, R5, 0xffffff80 ;  /* 0xffffff8005050836 */ /* 0x000fe20000000000 */
[----:B------:R-:W-:-:S04]  /*0400*/  ISETP.GT.U32.AND P0, PT, R4, 0xff, PT ;  /* 0x000000ff0400780c */ /* 0x000fc80003f04070 */
[----:B------:R-:W-:Y:S01]  /*0410*/  SHF.R.S32.HI R10, RZ, 0x1f, R5 ;  /* 0x0000001fff0a7819 */ /* 0x000fe20000011405 */
[----:B-1----:R-:W-:-:S03]  /*0420*/  IMAD.MOV.U32 R7, RZ, RZ, 0x1 ;  /* 0x00000001ff077424 */ /* 0x002fc600078e00ff */
[----:B------:R-:W-:-:S04]  /*0430*/  LEA.HI R10, R10, R5, RZ, 0x7 ;  /* 0x000000050a0a7211 */ /* 0x000fc800078f38ff */
[----:B------:R-:W-:-:S05]  /*0440*/  LOP3.LUT R10, R10, 0xffffff80, RZ, 0xc0, !PT ;  /* 0xffffff800a0a7812 */ /* 0x000fca00078ec0ff */
[----:B------:R-:W-:-:S04]  /*0450*/  IMAD.IADD R10, R5, 0x1, -R10 ;  /* 0x00000001050a7824 */ /* 0x000fc800078e0a0a */
[----:B------:R-:W-:Y:S02]  /*0460*/  VIADD R5, R10, 0x80 ;  /* 0x000000800a057836 */ /* 0x000fe40000000000 */
[----:B------:R-:W-:Y:S01]  /*0470*/  @!P0 IMAD.MOV R5, RZ, RZ, R10 ;  /* 0x000000ffff058224 */ /* 0x000fe200078e020a */
[----:B------:R-:W-:-:S03]  /*0480*/  LOP3.LUT P0, R10, R4, 0x80, RZ, 0xc0, !PT ;  /* 0x00000080040a7812 */ /* 0x000fc6000780c0ff */
[----:B------:R-:W-:Y:S01]  /*0490*/  IMAD R8, R5, 0x30, R8 ;  /* 0x0000003005087824 */ /* 0x000fe200078e0208 */
[----:B--2---:R3:W-:Y:S01]  /*04a0*/  STS [R0+0x2d4], R15 ;  /* 0x0002d40f00007388 */ /* 0x0047e20000000800 */
[----:B------:R-:W-:Y:S06]  /*04b0*/  BAR.SYNC.DEFER_BLOCKING 0x0 ;  /* 0x0000000000007b1d */ /* 0x000fec0000010000 */
[----:B------:R3:W-:Y:S02]  /*04c0*/  STS [R8], R7 ;  /* 0x0000000708007388 */ /* 0x0007e40000000800 */
[----:B------:R-:W-:Y:S05]  /*04d0*/  @P0 BRA `(.L_x_1) ;  /* 0x0000000800640947 */ /* 0x000fea0003800000 */
[----:B------:R-:W0:Y:S01]  /*04e0*/  LDS.U16 R4, [R8+0x28] ;  /* 0x0000280008047984 */ /* 0x000e220000000400 */
[----:B------:R-:W-:Y:S01]  /*04f0*/  BSSY.RECONVERGENT B0, `(.L_x_2) ;  /* 0x0000093000007945 */ /* 0x000fe20003800200 */
[----:B---3--:R-:W-:Y:S02]  /*0500*/  IMAD.MOV.U32 R15, RZ, RZ, 0xffff ;  /* 0x0000ffffff0f7424 */ /* 0x008fe400078e00ff */
[----:B------:R-:W1:Y:S01]  /*0510*/  LDS.U8 R5, [R8+0x12] ;  /* 0x0000120008057984 */ /* 0x000e620000000000 */
[----:B0-----:R-:W-:-:S04]  /*0520*/  PRMT R4, R4, 0x9910, RZ ;  /* 0x0000991004047816 */ /* 0x001fc800000000ff */
[----:B------:R-:W-:Y:S01]  /*0530*/  ISETP.NE.AND P0, PT, R4, -0x17da, PT ;  /* 0xffffe8260400780c */ /* 0x000fe20003f05270 */
[----:B-1----:R-:W-:-:S12]  /*0540*/  IMAD.SHL.U32 R5, R5, 0x4, RZ ;  /* 0x0000000405057824 */ /* 0x002fd800078e00ff */
[----:B------:R0:W-:Y:S01]  /*0550*/  @P0 STS [R8], RZ ;  /* 0x000000ff08000388 */ /* 0x0001e20000000800 */
[----:B------:R-:W-:-:S13]  /*0560*/  LOP3.LUT P0, R5, R5, 0x3c, RZ, 0xc0, !PT ;  /* 0x0000003c05057812 */ /* 0x000fda000780c0ff */
[----:B0-----:R-:W-:Y:S05]  /*0570*/  @!P0 BRA `(.L_x_3) ;  /* 0x0000000800288947 */ /* 0x001fea0003800000 */
[C---:B------:R-:W-:Y:S01]  /*0580*/  ISETP.GE.U32.AND P0, PT, R5.reuse, 0xf, PT ;  /* 0x0000000f0500780c */ /* 0x040fe20003f06070 */
[----:B------:R-:W-:Y:S01]  /*0590*/  VIADD R11, R5, 0xffffffff ;  /* 0xffffffff050b7836 */ /* 0x000fe20000000000 */
[----:B------:R-:W-:Y:S01]  /*05a0*/  BSSY.RECONVERGENT B2, `(.L_x_4) ;  /* 0x000004f000027945 */ /* 0x000fe20003800200 */
[----:B------:R-:W-:Y:S02]  /*05b0*/  IMAD.MOV.U32 R5, RZ, RZ, RZ ;  /* 0x000000ffff057224 */ /* 0x000fe400078e00ff */
[----:B------:R-:W-:Y:S01]  /*05c0*/  IMAD.MOV.U32 R15, RZ, RZ, RZ ;  /* 0x000000ffff0f7224 */ /* 0x000fe200078e00ff */
[----:B------:R-:W-:-:S04]  /*05d0*/  LEA.HI R11, R11, 0x1, RZ, 0x1f ;  /* 0x000000010b0b7811 */ /* 0x000fc800078ff8ff */
[----:B------:R-:W-:-:S03]  /*05e0*/  LOP3.LUT R18, R11, 0x6, RZ, 0xc0, !PT ;  /* 0x000000060b127812 */ /* 0x000fc600078ec0ff */
[----:B------:R-:W-:Y:S05]  /*05f0*/  @!P0 BRA `(.L_x_5) ;  /* 0x0000000400248947 */ /* 0x000fea0003800000 */
[----:B------:R-:W-:Y:S01]  /*0600*/  LOP3.LUT R14, R11, 0x7ffffff8, RZ, 0xc0, !PT ;  /* 0x7ffffff80b0e7812 */ /* 0x000fe200078ec0ff */
[----:B------:R-:W-:Y:S01]  /*0610*/  BSSY.RECONVERGENT B3, `(.L_x_6) ;  /* 0x0000046000037945 */ /* 0x000fe20003800200 */
[----:B------:R-:W-:Y:S02]  /*0620*/  VIADD R13, R8, 0x20 ;  /* 0x00000020080d7836 */ /* 0x000fe40000000000 */
[----:B------:R-:W-:Y:S02]  /*0630*/  IMAD.MOV.U32 R15, RZ, RZ, RZ ;  /* 0x000000ffff0f7224 */ /* 0x000fe400078e00ff */
[----:B------:R-:W-:Y:S02]  /*0640*/  IMAD.MOV.U32 R12, RZ, RZ, 0x12 ;  /* 0x00000012ff0c7424 */ /* 0x000fe400078e00ff */
[----:B------:R-:W-:-:S07]  /*0650*/  IMAD.MOV R14, RZ, RZ, -R14 ;  /* 0x000000ffff0e7224 */ /* 0x000fce00078e0a0e */
.L_x_7:
[----:B------:R-:W0:Y:S01]  /*0660*/  LDS.U16 R16, [R13+-0xe] ;  /* 0xfffff2000d107984 */ /* 0x000e220000000400 */
[----:B------:R-:W-:Y:S02]  /*0670*/  VIADD R14, R14, 0x8 ;  /* 0x000000080e0e7836 */ /* 0x000fe40000000000 */
[----:B------:R-:W-:Y:S01]  /*0680*/  VIADD R12, R12, 0x10 ;  /* 0x000000100c0c7836 */ /* 0x000fe20000000000 */
[----:B------:R-:W1:Y:S02]  /*0690*/  LDS.128 R4, [R13+-0x10] ;  /* 0xfffff0000d047984 */ /* 0x000e640000000c00 */
[----:B------:R-:W-:Y:S02]  /*06a0*/  ISETP.NE.AND P1, PT, R14, RZ, PT ;  /* 0x000000ff0e00720c */ /* 0x000fe40003f25270 */
[----:B0-----:R-:W-:Y:S02]  /*06b0*/  SHF.R.U32.HI R17, RZ, 0x8, R16 ;  /* 0x00000008ff117819 */ /* 0x001fe40000011610 */
[----:B-1----:R-:W-:-:S03]  /*06c0*/  LOP3.LUT R4, R5, 0xffff, RZ, 0xc0, !PT ;  /* 0x0000ffff05047812 */ /* 0x002fc600078ec0ff */
[----:B------:R-:W-:Y:S01]  /*06d0*/  IMAD R17, R16, 0x100, R17 ;  /* 0x0000010010117824 */ /* 0x000fe200078e0211 */
[----:B------:R-:W-:-:S04]  /*06e0*/  SHF.R.U32.HI R4, RZ, 0x8, R4 ;  /* 0x00000008ff047819 */ /* 0x000fc80000011604 */
[----:B------:R-:W-:Y:S01]  /*06f0*/  LOP3.LUT R16, R17, 0xffff, RZ, 0xc0, !PT ;  /* 0x0000ffff11107812 */ /* 0x000fe200078ec0ff */
[----:B------:R-:W-:-:S04]  /*0700*/  IMAD.SHL.U32 R17, R5, 0x100, RZ ;  /* 0x0000010005117824 */ /* 0x000fc800078e00ff */
[----:B------:R-:W-:Y:S01]  /*0710*/  IMAD.IADD R15, R16, 0x1, R15 ;  /* 0x00000001100f7824 */ /* 0x000fe200078e020f */
[----:B------:R-:W-:-:S04]  /*0720*/  LOP3.LUT R4, R17, 0xffff, R4, 0xc8, !PT ;  /* 0x0000ffff11047812 */ /* 0x000fc800078ec804 */
[----:B------:R-:W-:-:S13]  /*0730*/  ISETP.GT.AND P0, PT, R15, 0xffff, PT ;  /* 0x0000ffff0f00780c */ /* 0x000fda0003f04270 */
[----:B------:R-:W-:-:S04]  /*0740*/  @P0 VIADD R15, R15, 0xffff0001 ;  /* 0xffff00010f0f0836 */ /* 0x000fc80000000000 */
[----:B------:R-:W-:Y:S01]  /*0750*/  IMAD.IADD R4, R15, 0x1, R4 ;  /* 0x000000010f047824 */ /* 0x000fe200078e0204 */
[C---:B------:R-:W-:Y:S02]  /*0760*/  PRMT R15, R5.reuse, 0x7732, RZ ;  /* 0x00007732050f7816 */ /* 0x040fe400000000ff */
[----:B------:R-:W-:Y:S02]  /*0770*/  PRMT R5, R5, 0x7632, R5 ;  /* 0x0000763205057816 */ /* 0x000fe40000000005 */
[----:B------:R-:W-:-:S03]  /*0780*/  ISETP.GT.AND P0, PT, R4, 0xffff, PT ;  /* 0x0000ffff0400780c */ /* 0x000fc60003f04270 */
[----:B------:R-:W-:Y:S01]  /*0790*/  IMAD.SHL.U32 R16, R5, 0x100, RZ ;  /* 0x0000010005107824 */ /* 0x000fe200078e00ff */
[----:B------:R-:W-:Y:S02]  /*07a0*/  SHF.R.U32.HI R5, RZ, 0x8, R15 ;  /* 0x00000008ff057819 */ /* 0x000fe4000001160f */
[----:B------:R0:W1:Y:S02]  /*07b0*/  LDS.U16 R15, [R13] ;  /* 0x000000000d0f7984 */ /* 0x0000640000000400 */
[----:B------:R-:W-:Y:S01]  /*07c0*/  LOP3.LUT R5, R16, 0xffff, R5, 0xc8, !PT ;  /* 0x0000ffff10057812 */ /* 0x000fe200078ec805 */
[----:B------:R-:W-:-:S04]  /*07d0*/  IMAD.SHL.U32 R16, R6, 0x100, RZ ;  /* 0x0000010006107824 */ /* 0x000fc800078e00ff */
[----:B------:R-:W-:Y:S02]  /*07e0*/  @P0 VIADD R4, R4, 0xffff0001 ;  /* 0xffff000104040836 */ /* 0x000fe40000000000 */
[----:B0-----:R-:W-:Y:S02]  /*07f0*/  VIADD R13, R13, 0x10 ;  /* 0x000000100d0d7836 */ /* 0x001fe40000000000 */
[----:B------:R-:W-:Y:S01]  /*0800*/  IMAD.IADD R4, R4, 0x1, R5 ;  /* 0x0000000104047824 */ /* 0x000fe200078e0205 */
[----:B------:R-:W-:-:S04]  /*0810*/  LOP3.LUT R5, R6, 0xffff, RZ, 0xc0, !PT ;  /* 0x0000ffff06057812 */ /* 0x000fc800078ec0ff */
[----:B------:R-:W-:Y:S02]  /*0820*/  ISETP.GT.AND P0, PT, R4, 0xffff, PT ;  /* 0x0000ffff0400780c */ /* 0x000fe40003f04270 */
[----:B------:R-:W-:-:S04]  /*0830*/  SHF.R.U32.HI R5, RZ, 0x8, R5 ;  /* 0x00000008ff057819 */ /* 0x000fc80000011605 */
[----:B------:R-:W-:-:S07]  /*0840*/  LOP3.LUT R5, R16, 0xffff, R5, 0xc8, !PT ;  /* 0x0000ffff10057812 */ /* 0x000fce00078ec805 */
[----:B------:R-:W-:-:S04]  /*0850*/  @P0 VIADD R4, R4, 0xffff0001 ;  /* 0xffff000104040836 */ /* 0x000fc80000000000 */
[----:B------:R-:W-:Y:S01]  /*0860*/  IMAD.IADD R4, R4, 0x1, R5 ;  /* 0x0000000104047824 */ /* 0x000fe200078e0205 */
[C---:B------:R-:W-:Y:S02]  /*0870*/  PRMT R5, R6.reuse, 0x7732, RZ ;  /* 0x0000773206057816 */ /* 0x040fe400000000ff */
[----:B------:R-:W-:Y:S02]  /*0880*/  PRMT R6, R6, 0x7632, R6 ;  /* 0x0000763206067816 */ /* 0x000fe40000000006 */
[----:B------:R-:W-:Y:S02]  /*0890*/  ISETP.GT.AND P0, PT, R4, 0xffff, PT ;  /* 0x0000ffff0400780c */ /* 0x000fe40003f04270 */
[----:B------:R-:W-:Y:S01]  /*08a0*/  SHF.R.U32.HI R5, RZ, 0x8, R5 ;  /* 0x00000008ff057819 */ /* 0x000fe20000011605 */
[----:B------:R-:W-:-:S05]  /*08b0*/  IMAD.SHL.U32 R6, R6, 0x100, RZ ;  /* 0x0000010006067824 */ /* 0x000fca00078e00ff */
[----:B------:R-:W-:Y:S01]  /*08c0*/  LOP3.LUT R5, R6, 0xffff, R5, 0xc8, !PT ;  /* 0x0000ffff06057812 */ /* 0x000fe200078ec805 */
[----:B------:R-:W-:-:S04]  /*08d0*/  IMAD.SHL.U32 R6, R7, 0x100, RZ ;  /* 0x0000010007067824 */ /* 0x000fc800078e00ff */
[----:B------:R-:W-:-:S04]  /*08e0*/  @P0 VIADD R4, R4, 0xffff0001 ;  /* 0xffff000104040836 */ /* 0x000fc80000000000 */
        /* <DEDUP_REMOVED lines=12> */
[----:B------:R-:W-:Y:S02]  /*09b0*/  LOP3.LUT R5, R6, 0xffff, R5, 0xc8, !PT ;  /* 0x0000ffff06057812 */ /* 0x000fe400078ec805 */
[----:B-1----:R-:W-:-:S03]  /*09c0*/  SHF.R.U32.HI R6, RZ, 0x8, R15 ;  /* 0x00000008ff067819 */ /* 0x002fc6000001160f */
[----:B------:R-:W-:Y:S02]  /*09d0*/  @P0 VIADD R4, R4, 0xffff0001 ;  /* 0xffff000104040836 */ /* 0x000fe40000000000 */
[----:B------:R-:W-:Y:S02]  /*09e0*/  IMAD R6, R15, 0x100, R6 ;  /* 0x000001000f067824 */ /* 0x000fe400078e0206 */
[----:B------:R-:W-:-:S03]  /*09f0*/  IMAD.IADD R4, R4, 0x1, R5 ;  /* 0x0000000104047824 */ /* 0x000fc600078e0205 */
[----:B------:R-:W-:Y:S02]  /*0a00*/  LOP3.LUT R15, R6, 0xffff, RZ, 0xc0, !PT ;  /* 0x0000ffff060f7812 */ /* 0x000fe400078ec0ff */
[----:B------:R-:W-:-:S13]  /*0a10*/  ISETP.GT.AND P0, PT, R4, 0xffff, PT ;  /* 0x0000ffff0400780c */ /* 0x000fda0003f04270 */
[----:B------:R-:W-:-:S04]  /*0a20*/  @P0 VIADD R4, R4, 0xffff0001 ;  /* 0xffff000104040836 */ /* 0x000fc80000000000 */
[----:B------:R-:W-:-:S05]  /*0a30*/  IMAD.IADD R15, R4, 0x1, R15 ;  /* 0x00000001040f7824 */ /* 0x000fca00078e020f */
[----:B------:R-:W-:-:S13]  /*0a40*/  ISETP.GT.AND P0, PT, R15, 0xffff, PT ;  /* 0x0000ffff0f00780c */ /* 0x000fda0003f04270 */
[----:B------:R-:W-:Y:S01]  /*0a50*/  @P0 VIADD R15, R15, 0xffff0001 ;  /* 0xffff00010f0f0836 */ /* 0x000fe20000000000 */
[----:B------:R-:W-:Y:S06]  /*0a60*/  @P1 BRA `(.L_x_7) ;  /* 0xfffffff800fc1947 */ /* 0x000fec000383ffff */
[----:B------:R-:W-:Y:S05]  /*0a70*/  BSYNC.RECONVERGENT B3 ;  /* 0x0000000000037941 */ /* 0x000fea0003800200 */
.L_x_6:
[----:B------:R-:W-:-:S07]  /*0a80*/  VIADD R5, R12, 0xffffffee ;  /* 0xffffffee0c057836 */ /* 0x000fce0000000000 */
.L_x_5:
[----:B------:R-:W-:Y:S05]  /*0a90*/  BSYNC.RECONVERGENT B2 ;  /* 0x0000000000027941 */ /* 0x000fea0003800200 */
.L_x_4:
[----:B------:R-:W-:Y:S01]  /*0aa0*/  ISETP.NE.AND P0, PT, R18, RZ, PT ;  /* 0x000000ff1200720c */ /* 0x000fe20003f05270 */
[----:B------:R-:W-:-:S12]  /*0ab0*/  BSSY.RECONVERGENT B2, `(.L_x_8) ;  /* 0x0000035000027945 */ /* 0x000fd80003800200 */
[----:B------:R-:W-:Y:S05]  /*0ac0*/  @!P0 BRA `(.L_x_9) ;  /* 0x0000000000cc8947 */ /* 0x000fea0003800000 */
[----:B------:R-:W-:Y:S01]  /*0ad0*/  ISETP.GE.U32.AND P1, PT, R18, 0x4, PT ;  /* 0x000000041200780c */ /* 0x000fe20003f26070 */
[----:B------:R-:W-:Y:S01]  /*0ae0*/  BSSY.RECONVERGENT B3, `(.L_x_10) ;  /* 0x0000021000037945 */ /* 0x000fe20003800200 */
[----:B------:R-:W-:-:S11]  /*0af0*/  LOP3.LUT P0, RZ, R11, 0x2, RZ, 0xc0, !PT ;  /* 0x000000020bff7812 */ /* 0x000fd6000780c0ff */
[----:B------:R-:W-:Y:S05]  /*0b00*/  @!P1 BRA `(.L_x_11) ;  /* 0x0000000000789947 */ /* 0x000fea0003800000 */
[----:B------:R-:W-:Y:S02]  /*0b10*/  IMAD.IADD R13, R8, 0x1, R5 ;  /* 0x00000001080d7824 */ /* 0x000fe400078e0205 */
[----:B------:R-:W-:-:S03]  /*0b20*/  VIADD R5, R5, 0x8 ;  /* 0x0000000805057836 */ /* 0x000fc60000000000 */
[----:B------:R-:W0:Y:S04]  /*0b30*/  LDS.U16 R4, [R13+0x12] ;  /* 0x000012000d047984 */ /* 0x000e280000000400 */
[----:B------:R-:W1:Y:S04]  /*0b40*/  LDS.U16 R6, [R13+0x14] ;  /* 0x000014000d067984 */ /* 0x000e680000000400 */
[----:B------:R-:W2:Y:S04]  /*0b50*/  LDS.U16 R11, [R13+0x16] ;  /* 0x000016000d0b7984 */ /* 0x000ea80000000400 */
[----:B------:R-:W3:Y:S01]  /*0b60*/  LDS.U16 R12, [R13+0x18] ;  /* 0x000018000d0c7984 */ /* 0x000ee20000000400 */
[----:B0-----:R-:W-:-:S05]  /*0b70*/  SHF.R.U32.HI R7, RZ, 0x8, R4 ;  /* 0x00000008ff077819 */ /* 0x001fca0000011604 */
[----:B------:R-:W-:-:S05]  /*0b80*/  IMAD R7, R4, 0x100, R7 ;  /* 0x0000010004077824 */ /* 0x000fca00078e0207 */
[----:B------:R-:W-:Y:S02]  /*0b90*/  LOP3.LUT R4, R7, 0xffff, RZ, 0xc0, !PT ;  /* 0x0000ffff07047812 */ /* 0x000fe400078ec0ff */
[----:B-1----:R-:W-:-:S03]  /*0ba0*/  SHF.R.U32.HI R7, RZ, 0x8, R6 ;  /* 0x00000008ff077819 */ /* 0x002fc60000011606 */
[----:B------:R-:W-:Y:S02]  /*0bb0*/  IMAD.IADD R4, R15, 0x1, R4 ;  /* 0x000000010f047824 */ /* 0x000fe400078e0204 */
[----:B------:R-:W-:Y:S01]  /*0bc0*/  IMAD R7, R6, 0x100, R7 ;  /* 0x0000010006077824 */ /* 0x000fe200078e0207 */
[----:B--2---:R-:W-:Y:S02]  /*0bd0*/  SHF.R.U32.HI R6, RZ, 0x8, R11 ;  /* 0x00000008ff067819 */ /* 0x004fe4000001160b */
[----:B------:R-:W-:Y:S02]  /*0be0*/  ISETP.GT.AND P1, PT, R4, 0xffff, PT ;  /* 0x0000ffff0400780c */ /* 0x000fe40003f24270 */
[----:B------:R-:W-:Y:S01]  /*0bf0*/  LOP3.LUT R7, R7, 0xffff, RZ, 0xc0, !PT ;  /* 0x0000ffff07077812 */ /* 0x000fe200078ec0ff */
[----:B------:R-:W-:-:S10]  /*0c00*/  IMAD R6, R11, 0x100, R6 ;  /* 0x000001000b067824 */ /* 0x000fd400078e0206 */
[----:B------:R-:W-:-:S04]  /*0c10*/  @P1 VIADD R4, R4, 0xffff0001 ;  /* 0xffff000104041836 */ /* 0x000fc80000000000 */
[----:B------:R-:W-:Y:S01]  /*0c20*/  IMAD.IADD R4, R4, 0x1, R7 ;  /* 0x0000000104047824 */ /* 0x000fe200078e0207 */
[----:B------:R-:W-:-:S04]  /*0c30*/  LOP3.LUT R7, R6, 0xffff, RZ, 0xc0, !PT ;  /* 0x0000ffff06077812 */ /* 0x000fc800078ec0ff */
[----:B------:R-:W-:-:S13]  /*0c40*/  ISETP.GT.AND P1, PT, R4, 0xffff, PT ;  /* 0x0000ffff0400780c */ /* 0x000fda0003f24270 */
[----:B------:R-:W-:-:S04]  /*0c50*/  @P1 VIADD R4, R4, 0xffff0001 ;  /* 0xffff000104041836 */ /* 0x000fc80000000000 */
[----:B------:R-:W-:Y:S01]  /*0c60*/  IMAD.IADD R4, R4, 0x1, R7 ;  /* 0x0000000104047824 */ /* 0x000fe200078e0207 */
[----:B---3--:R-:W-:-:S04]  /*0c70*/  SHF.R.U32.HI R7, RZ, 0x8, R12 ;  /* 0x00000008ff077819 */ /* 0x008fc8000001160c */
[----:B------:R-:W-:Y:S01]  /*0c80*/  ISETP.GT.AND P1, PT, R4, 0xffff, PT ;  /* 0x0000ffff0400780c */ /* 0x000fe20003f24270 */
[----:B------:R-:W-:-:S05]  /*0c90*/  IMAD R7, R12, 0x100, R7 ;  /* 0x000001000c077824 */ /* 0x000fca00078e0207 */
[----:B------:R-:W-:-:S07]  /*0ca0*/  LOP3.LUT R7, R7, 0xffff, RZ, 0xc0, !PT ;  /* 0x0000ffff07077812 */ /* 0x000fce00078ec0ff */
[----:B------:R-:W-:-:S04]  /*0cb0*/  @P1 VIADD R4, R4, 0xffff0001 ;  /* 0xffff000104041836 */ /* 0x000fc80000000000 */
[----:B------:R-:W-:-:S05]  /*0cc0*/  IMAD.IADD R15, R4, 0x1, R7 ;  /* 0x00000001040f7824 */ /* 0x000fca00078e0207 */
[----:B------:R-:W-:-:S13]  /*0cd0*/  ISETP.GT.AND P1, PT, R15, 0xffff, PT ;  /* 0x0000ffff0f00780c */ /* 0x000fda0003f24270 */
[----:B------:R-:W-:-:S07]  /*0ce0*/  @P1 VIADD R15, R15, 0xffff0001 ;  /* 0xffff00010f0f1836 */ /* 0x000fce0000000000 */
.L_x_11:
[----:B------:R-:W-:Y:S05]  /*0cf0*/  BSYNC.RECONVERGENT B3 ;  /* 0x0000000000037941 */ /* 0x000fea0003800200 */
.L_x_10:
[----:B------:R-:W-:Y:S05]  /*0d00*/  @!P0 BRA `(.L_x_9) ;  /* 0x00000000003c8947 */ /* 0x000fea0003800000 */
[----:B------:R-:W-:-:S05]  /*0d10*/  IMAD.IADD R7, R8, 0x1, R5 ;  /* 0x0000000108077824 */ /* 0x000fca00078e0205 */
[----:B------:R-:W0:Y:S04]  /*0d20*/  LDS.U16 R4, [R7+0x12] ;  /* 0x0000120007047984 */ /* 0x000e280000000400 */
[----:B------:R-:W1:Y:S01]  /*0d30*/  LDS.U16 R6, [R7+0x14] ;  /* 0x0000140007067984 */ /* 0x000e620000000400 */
[----:B0-----:R-:W-:-:S05]  /*0d40*/  SHF.R.U32.HI R5, RZ, 0x8, R4 ;  /* 0x00000008ff057819 */ /* 0x001fca0000011604 */
[----:B------:R-:W-:-:S05]  /*0d50*/  IMAD R5, R4, 0x100, R5 ;  /* 0x0000010004057824 */ /* 0x000fca00078e0205 */
[----:B------:R-:W-:Y:S02]  /*0d60*/  LOP3.LUT R4, R5, 0xffff, RZ, 0xc0, !PT ;  /* 0x0000ffff05047812 */ /* 0x000fe400078ec0ff */
[----:B-1----:R-:W-:-:S03]  /*0d70*/  SHF.R.U32.HI R5, RZ, 0x8, R6 ;  /* 0x00000008ff057819 */ /* 0x002fc60000011606 */
[----:B------:R-:W-:Y:S02]  /*0d80*/  IMAD.IADD R15, R15, 0x1, R4 ;  /* 0x000000010f0f7824 */ /* 0x000fe400078e0204 */
[----:B------:R-:W-:-:S03]  /*0d90*/  IMAD R5, R6, 0x100, R5 ;  /* 0x0000010006057824 */ /* 0x000fc600078e0205 */
[----:B------:R-:W-:Y:S02]  /*0da0*/  ISETP.GT.AND P0, PT, R15, 0xffff, PT ;  /* 0x0000ffff0f00780c */ /* 0x000fe40003f04270 */
[----:B------:R-:W-:-:S11]  /*0db0*/  LOP3.LUT R4, R5, 0xffff, RZ, 0xc0, !PT ;  /* 0x0000ffff05047812 */ /* 0x000fd600078ec0ff */
[----:B------:R-:W-:-:S04]  /*0dc0*/  @P0 VIADD R15, R15, 0xffff0001 ;  /* 0xffff00010f0f0836 */ /* 0x000fc80000000000 */
[----:B------:R-:W-:-:S05]  /*0dd0*/  IMAD.IADD R15, R15, 0x1, R4 ;  /* 0x000000010f0f7824 */ /* 0x000fca00078e0204 */
[----:B------:R-:W-:-:S13]  /*0de0*/  ISETP.GT.AND P0, PT, R15, 0xffff, PT ;  /* 0x0000ffff0f00780c */ /* 0x000fda0003f04270 */
[----:B------:R-:W-:-:S07]  /*0df0*/  @P0 VIADD R15, R15, 0xffff0001 ;  /* 0xffff00010f0f0836 */ /* 0x000fce0000000000 */
.L_x_9:
[----:B------:R-:W-:Y:S05]  /*0e00*/  BSYNC.RECONVERGENT B2 ;  /* 0x0000000000027941 */ /* 0x000fea0003800200 */
.L_x_8:
[----:B------:R-:W-:-:S07]  /*0e10*/  LOP3.LUT R15, R15, 0xffff, RZ, 0xc, !PT ;  /* 0x0000ffff0f0f7812 */ /* 0x000fce00078e0cff */
.L_x_3:
[----:B------:R-:W-:Y:S05]  /*0e20*/  BSYNC.RECONVERGENT B0 ;  /* 0x0000000000007941 */ /* 0x000fea0003800200 */
.L_x_2:
[----:B------:R-:W-:-:S04]  /*0e30*/  PRMT R15, R15, 0x123, RZ ;  /* 0x000001230f0f7816 */ /* 0x000fc800000000ff */
[----:B------:R-:W-:-:S04]  /*0e40*/  SHF.R.U32.HI R15, RZ, 0x10, R15 ;  /* 0x00000010ff0f7819 */ /* 0x000fc8000001160f */
[----:B------:R-:W-:-:S13]  /*0e50*/  ISETP.NE.AND P0, PT, R15, RZ, PT ;  /* 0x000000ff0f00720c */ /* 0x000fda0003f05270 */
[----:B------:R0:W-:Y:S02]  /*0e60*/  @P0 STS [R8], RZ ;  /* 0x000000ff08000388 */ /* 0x0001e40000000800 */
.L_x_1:
[----:B------:R-:W-:Y:S05]  /*0e70*/  BSYNC.RECONVERGENT B1 ;  /* 0x0000000000017941 */ /* 0x000fea0003800200 */
.L_x_0:
[----:B------:R-:W-:Y:S01]  /*0e80*/  BAR.SYNC.DEFER_BLOCKING 0x0 ;  /* 0x0000000000007b1d */ /* 0x000fe20000010000 */
[----:B------:R-:W-:-:S05]  /*0e90*/  ISETP.NE.AND P0, PT, R10, RZ, PT ;  /* 0x000000ff0a00720c */ /* 0x000fca0003f05270 */
[----:B------:R-:W-:Y:S08]  /*0ea0*/  BSSY.RECONVERGENT B1, `(.L_x_12) ;  /* 0x00000ac000017945 */ /* 0x000ff00003800200 */
[----:B------:R-:W-:Y:S05]  /*0eb0*/  @P0 BRA `(.L_x_13) ;  /* 0x0000000800a80947 */ /* 0x000fea0003800000 */
[----:B------:R-:W-:Y:S01]  /*0ec0*/  LDS.U16 R12, [R8+0x1e] ;  /* 0x00001e00080c7984 */ /* 0x000fe20000000400 */
[----:B---3--:R-:W-:Y:S01]  /*0ed0*/  IMAD.MOV.U32 R15, RZ, RZ, 0x4200 ;  /* 0x00004200ff0f7424 */ /* 0x008fe200078e00ff */
[----:B------:R-:W-:Y:S01]  /*0ee0*/  BSSY.RECONVERGENT B0, `(.L_x_14) ;  /* 0x00000a3000007945 */ /* 0x000fe20003800200 */
[----:B------:R-:W-:Y:S01]  /*0ef0*/  IMAD.MOV.U32 R13, RZ, RZ, 0x2e00 ;  /* 0x00002e00ff0d7424 */ /* 0x000fe200078e00ff */
[----:B------:R-:W1:Y:S04]  /*0f00*/  LDS.64 R10, [R8+0x20] ;  /* 0x00002000080a7984 */ /* 0x000e680000000a00 */
[----:B------:R-:W2:Y:S04]  /*0f10*/  LDS.128 R4, [R8] ;  /* 0x0000000008047984 */ /* 0x000ea80000000c00 */
[----:B------:R-:W3:Y:S04]  /*0f20*/  LDS.U16 R17, [R8+0x28] ;  /* 0x0000280008117984 */ /* 0x000ee80000000400 */
[----:B------:R-:W4:Y:S04]  /*0f30*/  LDS.U8 R14, [R8+0x12] ;  /* 0x00001200080e7984 */ /* 0x000f280000000000 */
[----:B------:R1:W-:Y:S04]  /*0f40*/  STS.U16 [R8+0x14], R15 ;  /* 0x0000140f08007388 */ /* 0x0003e80000000400 */
[----:B------:R-:W-:Y:S01]  /*0f50*/  STS.U16 [R8+0x2c], RZ ;  /* 0x00002cff08007388 */ /* 0x000fe20000000400 */
[----:B-1----:R-:W-:-:S02]  /*0f60*/  PRMT R15, R11, 0x5410, R12 ;  /* 0x000054100b0f7816 */ /* 0x002fc4000000000c */
[----:B------:R-:W-:Y:S02]  /*0f70*/  PRMT R11, R11, 0x5432, R13 ;  /* 0x000054320b0b7816 */ /* 0x000fe4000000000d */
[----:B--2---:R-:W-:Y:S01]  /*0f80*/  PRMT R12, R7, 0x5432, R5 ;  /* 0x00005432070c7816 */ /* 0x004fe20000000005 */
[----:B------:R1:W-:Y:S01]  /*0f90*/  STS [R8+0x20], R15 ;  /* 0x0000200f08007388 */ /* 0x0003e20000000800 */
[----:B------:R-:W-:Y:S02]  /*0fa0*/  PRMT R13, R5, 0x5432, R6 ;  /* 0x00005432050d7816 */ /* 0x000fe40000000006 */
[----:B------:R-:W-:Y:S01]  /*0fb0*/  PRMT R7, R6, 0x5432, R7 ;  /* 0x0000543206077816 */ /* 0x000fe20000000007 */
[----:B------:R2:W-:Y:S01]  /*0fc0*/  STS [R8+0x28], R11 ;  /* 0x0000280b08007388 */ /* 0x0005e20000000800 */
[----:B---3--:R-:W-:Y:S01]  /*0fd0*/  PRMT R17, R10, 0x5410, R17 ;  /* 0x000054100a117816 */ /* 0x008fe20000000011 */
[----:B----4-:R-:W-:Y:S02]  /*0fe0*/  IMAD.SHL.U32 R14, R14, 0x4, RZ ;  /* 0x000000040e0e7824 */ /* 0x010fe400078e00ff */
[----:B------:R2:W-:Y:S01]  /*0ff0*/  STS.64 [R8+0x8], R12 ;  /* 0x0000080c08007388 */ /* 0x0005e20000000a00 */
[----:B-1----:R-:W-:-:S03]  /*1000*/  PRMT R15, RZ, 0x7610, R10 ;  /* 0x00007610ff0f7816 */ /* 0x002fc6000000000a */
[----:B------:R2:W-:Y:S01]  /*1010*/  STS [R8+0x24], R17 ;  /* 0x0000241108007388 */ /* 0x0005e20000000800 */
[----:B------:R-:W-:Y:S01]  /*1020*/  LOP3.LUT P0, R4, R14, 0x3c, RZ, 0xc0, !PT ;  /* 0x0000003c0e047812 */ /* 0x000fe2000780c0ff */
[----:B------:R-:W-:Y:S02]  /*1030*/  IMAD.MOV.U32 R14, RZ, RZ, 0xffff ;  /* 0x0000ffffff0e7424 */ /* 0x000fe400078e00ff */
[----:B------:R2:W-:Y:S04]  /*1040*/  STS [R8+0x1c], R15 ;  /* 0x00001c0f08007388 */ /* 0x0005e80000000800 */
[----:B------:R2:W-:Y:S06]  /*1050*/  STS [R8+0x4], R7 ;  /* 0x0000040708007388 */ /* 0x0005ec0000000800 */
[----:B------:R-:W-:Y:S05]  /*1060*/  @!P0 BRA `(.L_x_15) ;  /* 0x0000000800288947 */ /* 0x000fea0003800000 */
[C---:B------:R-:W-:Y:S01]  /*1070*/  ISETP.GE.U32.AND P0, PT, R4.reuse, 0xf, PT ;  /* 0x0000000f0400780c */ /* 0x040fe20003f06070 */
[----:B------:R-:W-:Y:S01]  /*1080*/  VIADD R10, R4, 0xffffffff ;  /* 0xffffffff040a7836 */ /* 0x000fe20000000000 */
[----:B------:R-:W-:Y:S01]  /*1090*/  BSSY.RECONVERGENT B2, `(.L_x_16) ;  /* 0x000004f000027945 */ /* 0x000fe20003800200 */
[----:B--2---:R-:W-:Y:S02]  /*10a0*/  IMAD.MOV.U32 R11, RZ, RZ, RZ ;  /* 0x000000ffff0b7224 */ /* 0x004fe400078e00ff */
        /* <DEDUP_REMOVED lines=10> */
.L_x_19:
[----:B------:R-:W1:Y:S01]  /*1150*/  LDS.U16 R15, [R12+-0xe] ;  /* 0xfffff2000c0f7984 */ /* 0x000e620000000400 */
[----:B------:R-:W-:Y:S02]  /*1160*/  VIADD R13, R13, 0x8 ;  /* 0x000000080d0d7836 */ /* 0x000fe40000000000 */
[----:B------:R-:W-:Y:S01]  /*1170*/  VIADD R11, R11, 0x10 ;  /* 0x000000100b0b7836 */ /* 0x000fe20000000000 */
[----:B------:R-:W2:Y:S02]  /*1180*/  LDS.128 R4, [R12+-0x10] ;  /* 0xfffff0000c047984 */ /* 0x000ea40000000c00 */
[----:B------:R-:W-:Y:S02]  /*1190*/  ISETP.NE.AND P1, PT, R13, RZ, PT ;  /* 0x000000ff0d00720c */ /* 0x000fe40003f25270 */
[----:B-1----:R-:W-:Y:S02]  /*11a0*/  SHF.R.U32.HI R16, RZ, 0x8, R15 ;  /* 0x00000008ff107819 */ /* 0x002fe4000001160f */
[----:B--2---:R-:W-:-:S03]  /*11b0*/  LOP3.LUT R4, R5, 0xffff, RZ, 0xc0, !PT ;  /* 0x0000ffff05047812 */ /* 0x004fc600078ec0ff */
[----:B------:R-:W-:Y:S01]  /*11c0*/  IMAD R16, R15, 0x100, R16 ;  /* 0x000001000f107824 */ /* 0x000fe200078e0210 */
[----:B------:R-:W-:-:S04]  /*11d0*/  SHF.R.U32.HI R4, RZ, 0x8, R4 ;  /* 0x00000008ff047819 */ /* 0x000fc80000011604 */
[----:B------:R-:W-:-:S05]  /*11e0*/  LOP3.LUT R15, R16, 0xffff, RZ, 0xc0, !PT ;  /* 0x0000ffff100f7812 */ /* 0x000fca00078ec0ff */
[----:B------:R-:W-:Y:S02]  /*11f0*/  IMAD.IADD R14, R15, 0x1, R14 ;  /* 0x000000010f0e7824 */ /* 0x000fe400078e020e */
[----:B------:R-:W-:-:S03]  /*1200*/  IMAD.SHL.U32 R15, R5, 0x100, RZ ;  /* 0x00000100050f7824 */ /* 0x000fc600078e00ff */
[----:B------:R-:W-:Y:S02]  /*1210*/  ISETP.GT.AND P0, PT, R14, 0xffff, PT ;  /* 0x0000ffff0e00780c */ /* 0x000fe40003f04270 */
[----:B------:R-:W-:Y:S02]  /*1220*/  LOP3.LUT R15, R15, 0xffff, R4, 0xc8, !PT ;  /* 0x0000ffff0f0f7812 */ /* 0x000fe400078ec804 */
[C---:B------:R-:W-:Y:S02]  /*1230*/  PRMT R4, R5.reuse, 0x7732, RZ ;  /* 0x0000773205047816 */ /* 0x040fe400000000ff */
[----:B------:R-:W-:Y:S02]  /*1240*/  PRMT R5, R5, 0x7632, R5 ;  /* 0x0000763205057816 */ /* 0x000fe40000000005 */
[----:B------:R-:W-:-:S03]  /*1250*/  SHF.R.U32.HI R4, RZ, 0x8, R4 ;  /* 0x00000008ff047819 */ /* 0x000fc60000011604 */
[----:B------:R-:W-:Y:S02]  /*1260*/  IMAD.SHL.U32 R5, R5, 0x100, RZ ;  /* 0x0000010005057824 */ /* 0x000fe400078e00ff */
[----:B------:R-:W-:-:S03]  /*1270*/  @P0 VIADD R14, R14, 0xffff0001 ;  /* 0xffff00010e0e0836 */ /* 0x000fc60000000000 */
[----:B------:R-:W-:Y:S01]  /*1280*/  LOP3.LUT R5, R5, 0xffff, R4, 0xc8, !PT ;  /* 0x0000ffff05057812 */ /* 0x000fe200078ec804 */
[----:B------:R-:W-:Y:S01]  /*1290*/  IMAD.IADD R14, R14, 0x1, R15 ;  /* 0x000000010e0e7824 */ /* 0x000fe200078e020f */
[C---:B------:R-:W-:Y:S01]  /*12a0*/  LOP3.LUT R4, R6.reuse, 0xffff, RZ, 0xc0, !PT ;  /* 0x0000ffff06047812 */ /* 0x040fe200078ec0ff */
[----:B------:R-:W-:-:S03]  /*12b0*/  IMAD.SHL.U32 R15, R6, 0x100, RZ ;  /* 0x00000100060f7824 */ /* 0x000fc600078e00ff */
[----:B------:R-:W-:Y:S02]  /*12c0*/  ISETP.GT.AND P0, PT, R14, 0xffff, PT ;  /* 0x0000ffff0e00780c */ /* 0x000fe40003f04270 */
[----:B------:R-:W-:-:S04]  /*12d0*/  SHF.R.U32.HI R4, RZ, 0x8, R4 ;  /* 0x00000008ff047819 */ /* 0x000fc80000011604 */
[----:B------:R-:W-:-:S07]  /*12e0*/  LOP3.LUT R4, R15, 0xffff, R4, 0xc8, !PT ;  /* 0x0000ffff0f047812 */ /* 0x000fce00078ec804 */
[----:B------:R-:W-:-:S04]  /*12f0*/  @P0 VIADD R14, R14, 0xffff0001 ;  /* 0xffff00010e0e0836 */ /* 0x000fc80000000000 */
[----:B------:R-:W-:Y:S02]  /*1300*/  IMAD.IADD R5, R14, 0x1, R5 ;  /* 0x000000010e057824 */ /* 0x000fe400078e0205 */
[----:B------:R1:W2:Y:S03]  /*1310*/  LDS.U16 R14, [R12] ;  /* 0x000000000c0e7984 */ /* 0x0002a60000000400 */
[----:B------:R-:W-:Y:S01]  /*1320*/  ISETP.GT.AND P0, PT, R5, 0xffff, PT ;  /* 0x0000ffff0500780c */ /* 0x000fe20003f04270 */
[----:B-1----:R-:W-:-:S12]  /*1330*/  VIADD R12, R12, 0x10 ;  /* 0x000000100c0c7836 */ /* 0x002fd80000000000 */
        /* <DEDUP_REMOVED lines=22> */
[----:B------:R-:W-:-:S05]  /*14a0*/  LOP3.LUT R5, R6, 0xffff, R5, 0xc8, !PT ;  /* 0x0000ffff06057812 */ /* 0x000fca00078ec805 */
[----:B------:R-:W-:-:S04]  /*14b0*/  @P0 VIADD R4, R4, 0xffff0001 ;  /* 0xffff000104040836 */ /* 0x000fc80000000000 */
[----:B------:R-:W-:Y:S01]  /*14c0*/  IMAD.IADD R4, R4, 0x1, R5 ;  /* 0x0000000104047824 */ /* 0x000fe200078e0205 */
[----:B--2---:R-:W-:-:S04]  /*14d0*/  SHF.R.U32.HI R5, RZ, 0x8, R14 ;  /* 0x00000008ff057819 */ /* 0x004fc8000001160e */
[----:B------:R-:W-:Y:S01]  /*14e0*/  ISETP.GT.AND P0, PT, R4, 0xffff, PT ;  /* 0x0000ffff0400780c */ /* 0x000fe20003f04270 */
[----:B------:R-:W-:-:S05]  /*14f0*/  IMAD R5, R14, 0x100, R5 ;  /* 0x000001000e057824 */ /* 0x000fca00078e0205 */
[----:B------:R-:W-:-:S07]  /*1500*/  LOP3.LUT R5, R5, 0xffff, RZ, 0xc0, !PT ;  /* 0x0000ffff05057812 */ /* 0x000fce00078ec0ff */
[----:B------:R-:W-:-:S04]  /*1510*/  @P0 VIADD R4, R4, 0xffff0001 ;  /* 0xffff000104040836 */ /* 0x000fc80000000000 */
[----:B------:R-:W-:-:S05]  /*1520*/  IMAD.IADD R14, R4, 0x1, R5 ;  /* 0x00000001040e7824 */ /* 0x000fca00078e0205 */
[----:B------:R-:W-:-:S13]  /*1530*/  ISETP.GT.AND P0, PT, R14, 0xffff, PT ;  /* 0x0000ffff0e00780c */ /* 0x000fda0003f04270 */
[----:B------:R-:W-:Y:S01]  /*1540*/  @P0 VIADD R14, R14, 0xffff0001 ;  /* 0xffff00010e0e0836 */ /* 0x000fe20000000000 */
[----:B------:R-:W-:Y:S06]  /*1550*/  @P1 BRA `(.L_x_19) ;  /* 0xfffffff800fc1947 */ /* 0x000fec000383ffff */
[----:B------:R-:W-:Y:S05]  /*1560*/  BSYNC.RECONVERGENT B3 ;  /* 0x0000000000037941 */ /* 0x000fea0003800200 */
.L_x_18:
[----:B------:R-:W-:-:S07]  /*1570*/  VIADD R11, R11, 0xffffffee ;  /* 0xffffffee0b0b7836 */ /* 0x000fce0000000000 */
.L_x_17:
[----:B------:R-:W-:Y:S05]  /*1580*/  BSYNC.RECONVERGENT B2 ;  /* 0x0000000000027941 */ /* 0x000fea0003800200 */
.L_x_16:
        /* <DEDUP_REMOVED lines=9> */
[----:B------:R-:W1:Y:S04]  /*1620*/  LDS.U16 R5, [R4+0x12] ;  /* 0x0000120004057984 */ /* 0x000e680000000400 */
[----:B------:R-:W2:Y:S04]  /*1630*/  LDS.U16 R7, [R4+0x14] ;  /* 0x0000140004077984 */ /* 0x000ea80000000400 */
[----:B------:R-:W3:Y:S04]  /*1640*/  LDS.U16 R10, [R4+0x16] ;  /* 0x00001600040a7984 */ /* 0x000ee80000000400 */
[----:B------:R-:W4:Y:S01]  /*1650*/  LDS.U16 R12, [R4+0x18] ;  /* 0x00001800040c7984 */ /* 0x000f220000000400 */
[----:B-1----:R-:W-:-:S05]  /*1660*/  SHF.R.U32.HI R6, RZ, 0x8, R5 ;  /* 0x00000008ff067819 */ /* 0x002fca0000011605 */
[----:B------:R-:W-:-:S05]  /*1670*/  IMAD R6, R5, 0x100, R6 ;  /* 0x0000010005067824 */ /* 0x000fca00078e0206 */
[----:B------:R-:W-:Y:S02]  /*1680*/  LOP3.LUT R5, R6, 0xffff, RZ, 0xc0, !PT ;  /* 0x0000ffff06057812 */ /* 0x000fe400078ec0ff */
[----:B--2---:R-:W-:-:S03]  /*1690*/  SHF.R.U32.HI R6, RZ, 0x8, R7 ;  /* 0x00000008ff067819 */ /* 0x004fc60000011607 */
[----:B------:R-:W-:Y:S02]  /*16a0*/  IMAD.IADD R5, R14, 0x1, R5 ;  /* 0x000000010e057824 */ /* 0x000fe400078e0205 */
[----:B------:R-:W-:Y:S01]  /*16b0*/  IMAD R6, R7, 0x100, R6 ;  /* 0x0000010007067824 */ /* 0x000fe200078e0206 */
[----:B---3--:R-:W-:Y:S02]  /*16c0*/  SHF.R.U32.HI R7, RZ, 0x8, R10 ;  /* 0x00000008ff077819 */ /* 0x008fe4000001160a */
[----:B------:R-:W-:Y:S02]  /*16d0*/  ISETP.GT.AND P1, PT, R5, 0xffff, PT ;  /* 0x0000ffff0500780c */ /* 0x000fe40003f24270 */
[----:B------:R-:W-:Y:S01]  /*16e0*/  LOP3.LUT R6, R6, 0xffff, RZ, 0xc0, !PT ;  /* 0x0000ffff06067812 */ /* 0x000fe200078ec0ff */
[----:B------:R-:W-:-:S10]  /*16f0*/  IMAD R7, R10, 0x100, R7 ;  /* 0x000001000a077824 */ /* 0x000fd400078e0207 */
[----:B------:R-:W-:-:S04]  /*1700*/  @P1 VIADD R5, R5, 0xffff0001 ;  /* 0xffff000105051836 */ /* 0x000fc80000000000 */
[----:B------:R-:W-:Y:S01]  /*1710*/  IMAD.IADD R5, R5, 0x1, R6 ;  /* 0x0000000105057824 */ /* 0x000fe200078e0206 */
[----:B------:R-:W-:Y:S02]  /*1720*/  LOP3.LUT R6, R7, 0xffff, RZ, 0xc0, !PT ;  /* 0x0000ffff07067812 */ /* 0x000fe400078ec0ff */
[----:B----4-:R-:W-:Y:S02]  /*1730*/  SHF.R.U32.HI R7, RZ, 0x8, R12 ;  /* 0x00000008ff077819 */ /* 0x010fe4000001160c */
[----:B------:R-:W-:-:S03]  /*1740*/  ISETP.GT.AND P1, PT, R5, 0xffff, PT ;  /* 0x0000ffff0500780c */ /* 0x000fc60003f24270 */
[----:B------:R-:W-:-:S05]  /*1750*/  IMAD R7, R12, 0x100, R7 ;  /* 0x000001000c077824 */ /* 0x000fca00078e0207 */
[----:B------:R-:W-:-:S05]  /*1760*/  LOP3.LUT R14, R7, 0xffff, RZ, 0xc0, !PT ;  /* 0x0000ffff070e7812 */ /* 0x000fca00078ec0ff */
[----:B------:R-:W-:-:S04]  /*1770*/  @P1 VIADD R5, R5, 0xffff0001 ;  /* 0xffff000105051836 */ /* 0x000fc80000000000 */
[----:B------:R-:W-:-:S05]  /*1780*/  IMAD.IADD R5, R5, 0x1, R6 ;  /* 0x0000000105057824 */ /* 0x000fca00078e0206 */
[----:B------:R-:W-:-:S13]  /*1790*/  ISETP.GT.AND P1, PT, R5, 0xffff, PT ;  /* 0x0000ffff0500780c */ /* 0x000fda0003f24270 */
[----:B------:R-:W-:-:S04]  /*17a0*/  @P1 VIADD R5, R5, 0xffff0001 ;  /* 0xffff000105051836 */ /* 0x000fc80000000000 */
[----:B------:R-:W-:-:S05]  /*17b0*/  IMAD.IADD R14, R5, 0x1, R14 ;  /* 0x00000001050e7824 */ /* 0x000fca00078e020e */
[----:B------:R-:W-:-:S13]  /*17c0*/  ISETP.GT.AND P1, PT, R14, 0xffff, PT ;  /* 0x0000ffff0e00780c */ /* 0x000fda0003f24270 */
[----:B------:R-:W-:-:S07]  /*17d0*/  @P1 VIADD R14, R14, 0xffff0001 ;  /* 0xffff00010e0e1836 */ /* 0x000fce0000000000 */
.L_x_23:
[----:B------:R-:W-:Y:S05]  /*17e0*/  BSYNC.RECONVERGENT B3 ;  /* 0x0000000000037941 */ /* 0x000fea0003800200 */
.L_x_22:
[----:B------:R-:W-:Y:S05]  /*17f0*/  @!P0 BRA `(.L_x_21) ;  /* 0x00000000003c8947 */ /* 0x000fea0003800000 */
[----:B------:R-:W-:-:S05]  /*1800*/  IMAD.IADD R11, R8, 0x1, R11 ;  /* 0x00000001080b7824 */ /* 0x000fca00078e020b */
[----:B------:R-:W1:Y:S04]  /*1810*/  LDS.U16 R4, [R11+0x12] ;  /* 0x000012000b047984 */ /* 0x000e680000000400 */
[----:B------:R-:W2:Y:S01]  /*1820*/  LDS.U16 R6, [R11+0x14] ;  /* 0x000014000b067984 */ /* 0x000ea20000000400 */
[----:B-1----:R-:W-:-:S05]  /*1830*/  SHF.R.U32.HI R5, RZ, 0x8, R4 ;  /* 0x00000008ff057819 */ /* 0x002fca0000011604 */
[----:B------:R-:W-:-:S05]  /*1840*/  IMAD R5, R4, 0x100, R5 ;  /* 0x0000010004057824 */ /* 0x000fca00078e0205 */
[----:B------:R-:W-:-:S05]  /*1850*/  LOP3.LUT R5, R5, 0xffff, RZ, 0xc0, !PT ;  /* 0x0000ffff05057812 */ /* 0x000fca00078ec0ff */
        /* <DEDUP_REMOVED lines=8> */
[----:B------:R-:W-:-:S07]  /*18e0*/  @P0 VIADD R14, R14, 0xffff0001 ;  /* 0xffff00010e0e0836 */ /* 0x000fce0000000000 */
.L_x_21:
[----:B------:R-:W-:Y:S05]  /*18f0*/  BSYNC.RECONVERGENT B2 ;  /* 0x0000000000027941 */ /* 0x000fea0003800200 */
.L_x_20:
[----:B------:R-:W-:-:S07]  /*1900*/  LOP3.LUT R14, R14, 0xffff, RZ, 0xc, !PT ;  /* 0x0000ffff0e0e7812 */ /* 0x000fce00078e0cff */
.L_x_15:
[----:B------:R-:W-:Y:S05]  /*1910*/  BSYNC.RECONVERGENT B0 ;  /* 0x0000000000007941 */ /* 0x000fea0003800200 */
.L_x_14:
[----:B------:R-:W-:Y:S01]  /*1920*/  IMAD.SHL.U32 R5, R14, 0x100, RZ ;  /* 0x000001000e057824 */ /* 0x000fe200078e00ff */
[----:B------:R-:W-:-:S04]  /*1930*/  SHF.R.U32.HI R4, RZ, 0x8, R14 ;  /* 0x00000008ff047819 */ /* 0x000fc8000001160e */
[----:B------:R-:W-:-:S05]  /*1940*/  LOP3.LUT R5, R4, R5, RZ, 0xfc, !PT ;  /* 0x0000000504057212 */ /* 0x000fca00078efcff */
[----:B------:R1:W-:Y:S02]  /*1950*/  STS.U16 [R8+0x1c], R5 ;  /* 0x00001c0508007388 */ /* 0x0003e40000000400 */
.L_x_13:
[----:B------:R-:W-:Y:S05]  /*1960*/  BSYNC.RECONVERGENT B1 ;  /* 0x0000000000017941 */ /* 0x000fea0003800200 */
.L_x_12:
[----:B------:R-:W-:Y:S01]  /*1970*/  BAR.SYNC.DEFER_BLOCKING 0x0 ;  /* 0x0000000000007b1d */ /* 0x000fe20000010000 */
[----:B------:R-:W-:-:S05]  /*1980*/  IMAD R9, R9, 0x100, R2 ;  /* 0x0000010009097824 */ /* 0x000fca00078e0202 */
[----:B------:R-:W4:Y:S01]  /*1990*/  LDCU.64 UR6, c[0x0][0x390] ;  /* 0x00007200ff0677ac */ /* 0x000f220008000a00 */
[----:B--23--:R-:W2:Y:S01]  /*19a0*/  LDS R7, [R0+0x4] ;  /* 0x0000040000077984 */ /* 0x00cea20000000800 */
[----:B----4-:R-:W-:-:S03]  /*19b0*/  LEA R4, P0, R3, UR6, 0x2 ;  /* 0x0000000603047c11 */ /* 0x010fc6000f8010ff */
[----:B------:R-:W3:Y:S01]  /*19c0*/  LDS R11, [R0+0x34] ;  /* 0x00003400000b7984 */ /* 0x000ee20000000800 */
[----:B-1----:R-:W-:-:S03]  /*19d0*/  LEA.HI.X R5, R3, UR7, RZ, 0x2, P0 ;  /* 0x0000000703057c11 */ /* 0x002fc600080f14ff */
[----:B------:R-:W1:Y:S01]  /*19e0*/  LDS R13, [R0+0x64] ;  /* 0x00006400000d7984 */ /* 0x000e620000000800 */
[----:B------:R-:W-:-:S03]  /*19f0*/  IMAD.WIDE.U32 R4, R9, 0x2a, R4 ;  /* 0x0000002a09047825 */ /* 0x000fc600078e0004 */
[----:B------:R-:W4:Y:S04]  /*1a00*/  LDS R15, [R0+0x94] ;  /* 0x00009400000f7984 */ /* 0x000f280000000800 */
[----:B------:R-:W5:Y:S04]  /*1a10*/  LDS R17, [R0+0xc4] ;  /* 0x0000c40000117984 */ /* 0x000f680000000800 */
[----:B------:R-:W5:Y:S04]  /*1a20*/  LDS R19, [R0+0xf4] ;  /* 0x0000f40000137984 */ /* 0x000f680000000800 */
[----:B------:R-:W5:Y:S04]  /*1a30*/  LDS R21, [R0+0x124] ;  /* 0x0001240000157984 */ /* 0x000f680000000800 */
[----:B------:R-:W5:Y:S04]  /*1a40*/  LDS R23, [R0+0x154] ;  /* 0x0001540000177984 */ /* 0x000f680000000800 */
[----:B------:R-:W5:Y:S04]  /*1a50*/  LDS R25, [R0+0x184] ;  /* 0x0001840000197984 */ /* 0x000f680000000800 */
[----:B------:R-:W5:Y:S04]  /*1a60*/  LDS R27, [R0+0x1b4] ;  /* 0x0001b400001b7984 */ /* 0x000f680000000800 */
[----:B------:R-:W5:Y:S04]  /*1a70*/  LDS R29, [R0+0x1e4] ;  /* 0x0001e400001d7984 */ /* 0x000f680000000800 */
[----:B------:R-:W5:Y:S04]  /*1a80*/  LDS R6, [R0+0x214] ;  /* 0x0002140000067984 */ /* 0x000f680000000800 */
[----:B0-----:R-:W0:Y:S04]  /*1a90*/  LDS R8, [R0+0x244] ;  /* 0x0002440000087984 */ /* 0x001e280000000800 */
[----:B------:R-:W0:Y:S04]  /*1aa0*/  LDS R10, [R0+0x274] ;  /* 0x00027400000a7984 */ /* 0x000e280000000800 */
[----:B------:R-:W0:Y:S04]  /*1ab0*/  LDS R12, [R0+0x2a4] ;  /* 0x0002a400000c7984 */ /* 0x000e280000000800 */
[----:B------:R-:W0:Y:S04]  /*1ac0*/  LDS R14, [R0+0x2d4] ;  /* 0x0002d400000e7984 */ /* 0x000e280000000800 */
[----:B--2---:R-:W-:Y:S04]  /*1ad0*/  STG.E desc[UR4][R4.64+0x1000], R7 ;  /* 0x0010000704007986 */ /* 0x004fe8000c101904 */
[----:B---3--:R-:W-:Y:S04]  /*1ae0*/  STG.E desc[UR4][R4.64+0x102a], R11 ;  /* 0x00102a0b04007986 */ /* 0x008fe8000c101904 */
[----:B-1----:R-:W-:Y:S04]  /*1af0*/  STG.E desc[UR4][R4.64+0x1054], R13 ;  /* 0x0010540d04007986 */ /* 0x002fe8000c101904 */
[----:B----4-:R-:W-:Y:S04]  /*1b00*/  STG.E desc[UR4][R4.64+0x107e], R15 ;  /* 0x00107e0f04007986 */ /* 0x010fe8000c101904 */
[----:B-----5:R-:W-:Y:S04]  /*1b10*/  STG.E desc[UR4][R4.64+0x10a8], R17 ;  /* 0x0010a81104007986 */ /* 0x020fe8000c101904 */
[----:B------:R-:W-:Y:S04]  /*1b20*/  STG.E desc[UR4][R4.64+0x10d2], R19 ;  /* 0x0010d21304007986 */ /* 0x000fe8000c101904 */
[----:B------:R-:W-:Y:S04]  /*1b30*/  STG.E desc[UR4][R4.64+0x10fc], R21 ;  /* 0x0010fc1504007986 */ /* 0x000fe8000c101904 */
[----:B------:R-:W-:Y:S04]  /*1b40*/  STG.E desc[UR4][R4.64+0x1126], R23 ;  /* 0x0011261704007986 */ /* 0x000fe8000c101904 */
[----:B------:R-:W-:Y:S04]  /*1b50*/  STG.E desc[UR4][R4.64+0x1150], R25 ;  /* 0x0011501904007986 */ /* 0x000fe8000c101904 */
[----:B------:R-:W-:Y:S04]  /*1b60*/  STG.E desc[UR4][R4.64+0x117a], R27 ;  /* 0x00117a1b04007986 */ /* 0x000fe8000c101904 */
[----:B------:R-:W-:Y:S04]  /*1b70*/  STG.E desc[UR4][R4.64+0x11a4], R29 ;  /* 0x0011a41d04007986 */ /* 0x000fe8000c101904 */
[----:B------:R-:W-:Y:S04]  /*1b80*/  STG.E desc[UR4][R4.64+0x11ce], R6 ;  /* 0x0011ce0604007986 */ /* 0x000fe8000c101904 */
[----:B0-----:R-:W-:Y:S04]  /*1b90*/  STG.E desc[UR4][R4.64+0x11f8], R8 ;  /* 0x0011f80804007986 */ /* 0x001fe8000c101904 */
[----:B------:R-:W-:Y:S04]  /*1ba0*/  STG.E desc[UR4][R4.64+0x1222], R10 ;  /* 0x0012220a04007986 */ /* 0x000fe8000c101904 */
[----:B------:R-:W-:Y:S04]  /*1bb0*/  STG.E desc[UR4][R4.64+0x124c], R12 ;  /* 0x00124c0c04007986 */ /* 0x000fe8000c101904 */
[----:B------:R-:W-:Y:S01]  /*1bc0*/  STG.E desc[UR4][R4.64+0x1276], R14 ;  /* 0x0012760e04007986 */ /* 0x000fe2000c101904 */
[----:B------:R-:W-:Y:S06]  /*1bd0*/  BAR.SYNC.DEFER_BLOCKING 0x0 ;  /* 0x0000000000007b1d */ /* 0x000fec0000010000 */
[----:B------:R-:W-:Y:S06]  /*1be0*/  MEMBAR.SC.SYS ;  /* 0x0000000000007992 */ /* 0x000fec0000003000 */
[----:B------:R-:W-:-:S00]  /*1bf0*/  ERRBAR ;  /* 0x00000000000079ab */ /* 0x000fc00000000000 */
[----:B------:R-:W-:Y:S06]  /*1c00*/  CGAERRBAR ;  /* 0x00000000000075ab */ /* 0x000fec0000000000 */
[----:B------:R-:W-:Y:S01]  /*1c10*/  CCTL.IVALL ;  /* 0x00000000ff00798f */ /* 0x000fe20002000000 */
[----:B------:R-:W-:Y:S05]  /*1c20*/  EXIT ;  /* 0x000000000000794d */ /* 0x000fea0003800000 */
.L_x_24:
[----:B------:R-:W-:-:S00]  /*1c30*/  BRA `(.L_x_24) ;  /* 0xfffffffc00fc7947 */ /* 0x000fc0000383ffff */
[----:B------:R-:W-:-:S00]  /*1c40*/  NOP ;  /* 0x0000000000007918 */ /* 0x000fc00000000000 */
        /* <DEDUP_REMOVED lines=11> */
.L_x_25:


//--------------------- .nv.shared.network_kernel --------------------------
	.section	.nv.shared.network_kernel,"aw",@nobits
	.sectionflags	@""
	.align	4
.nv.shared.network_kernel:
	.zero		13312


//--------------------- .nv.shared.reserved.0     --------------------------
	.section	.nv.shared.reserved.0,"aw",@nobits
	.weak		__nv_reservedSMEM_offset_0_alias
	.size		__nv_reservedSMEM_offset_0_alias, 0, 64
	.other		__nv_reservedSMEM_offset_0_alias,@"STO_CUDA_RESERVED_SHARED STV_DEFAULT"
__nv_reservedSMEM_offset_0_alias:
	.zero		0
	.zero		64


//--------------------- .nv.constant0.network_kernel --------------------------
	.section	.nv.constant0.network_kernel,"a",@progbits
	.sectionflags	@""
	.align	4
.nv.constant0.network_kernel:
	.zero		924


//--------------------- SYMBOLS --------------------------

	.type		.nv.reservedSmem.offset0,@object
	.size		.nv.reservedSmem.offset0,0x4
	.type		.nv.reservedSmem.cap,@object
	.size		.nv.reservedSmem.cap,0x4
